//
// Generated by NVIDIA NVVM Compiler
//
// Compiler Build ID: CL-36424714
// Cuda compilation tools, release 13.0, V13.0.88
// Based on NVVM 20.0.0
//

.version 9.0
.target sm_100
.address_size 64

	// .globl	_Z10lenia_stepPfS_iiPi
.global .align 4 .b8 precalc_xorwow_matrix[102400];
.global .align 4 .b8 precalc_xorwow_offset_matrix[102400];
.global .align 4 .b8 mrg32k3aM1[2304];
.global .align 4 .b8 mrg32k3aM2[2304];
.global .align 4 .b8 mrg32k3aM1SubSeq[2016];
.global .align 4 .b8 mrg32k3aM2SubSeq[2016];
.global .align 4 .b8 mrg32k3aM1Seq[2304];
.global .align 4 .b8 mrg32k3aM2Seq[2304];
.const .align 8 .b8 __cr_lgamma_table[72];
.const .align 4 .b8 kernel[36];
// _ZZ15compute_entropyPfS_iE9local_sum has been demoted
// _ZZ15compute_entropyPfS_iE9total_sum has been demoted

.visible .entry _Z10lenia_stepPfS_iiPi(
	.param .u64 .ptr .align 1 _Z10lenia_stepPfS_iiPi_param_0,
	.param .u64 .ptr .align 1 _Z10lenia_stepPfS_iiPi_param_1,
	.param .u32 _Z10lenia_stepPfS_iiPi_param_2,
	.param .u32 _Z10lenia_stepPfS_iiPi_param_3,
	.param .u64 .ptr .align 1 _Z10lenia_stepPfS_iiPi_param_4
)
{
	.reg .pred 	%p<7>;
	.reg .b32 	%r<48>;
	.reg .b32 	%f<33>;
	.reg .b64 	%rd<29>;

	ld.param.u64 	%rd3, [_Z10lenia_stepPfS_iiPi_param_0];
	ld.param.u64 	%rd4, [_Z10lenia_stepPfS_iiPi_param_1];
	ld.param.u32 	%r15, [_Z10lenia_stepPfS_iiPi_param_2];
	ld.param.u32 	%r16, [_Z10lenia_stepPfS_iiPi_param_3];
	mov.u32 	%r17, %ctaid.x;
	mov.u32 	%r1, %ntid.x;
	mov.u32 	%r18, %tid.x;
	mad.lo.s32 	%r2, %r17, %r1, %r18;
	mov.u32 	%r19, %ctaid.y;
	mov.u32 	%r3, %ntid.y;
	mov.u32 	%r20, %tid.y;
	mad.lo.s32 	%r46, %r19, %r3, %r20;
	setp.ge.s32 	%p1, %r46, %r16;
	@%p1 bra 	$L__BB0_8;
	cvta.to.global.u64 	%rd1, %rd3;
	ld.const.f32 	%f1, [kernel+4];
	ld.const.f32 	%f2, [kernel+8];
	ld.const.f32 	%f3, [kernel+12];
	ld.const.f32 	%f4, [kernel+16];
	ld.const.f32 	%f5, [kernel+20];
	ld.const.f32 	%f6, [kernel+24];
	ld.const.f32 	%f7, [kernel+28];
	ld.const.f32 	%f8, [kernel+32];
	mov.u32 	%r21, %nctaid.y;
	mul.lo.s32 	%r5, %r3, %r21;
	mov.u32 	%r22, %nctaid.x;
	mul.lo.s32 	%r6, %r1, %r22;
	cvta.to.global.u64 	%rd2, %rd4;
$L__BB0_2:
	setp.ge.s32 	%p2, %r2, %r15;
	@%p2 bra 	$L__BB0_7;
	mul.lo.s32 	%r8, %r46, %r15;
	add.s32 	%r23, %r46, %r16;
	add.s32 	%r24, %r23, -1;
	rem.s32 	%r25, %r24, %r16;
	mul.lo.s32 	%r9, %r25, %r15;
	rem.s32 	%r26, %r23, %r16;
	mul.lo.s32 	%r10, %r26, %r15;
	add.s32 	%r27, %r23, 1;
	rem.s32 	%r28, %r27, %r16;
	mul.lo.s32 	%r11, %r28, %r15;
	mov.u32 	%r47, %r2;
$L__BB0_4:
	add.s32 	%r29, %r47, %r8;
	add.s32 	%r30, %r47, %r15;
	add.s32 	%r31, %r30, -1;
	rem.s32 	%r32, %r31, %r15;
	add.s32 	%r33, %r9, %r32;
	mul.wide.s32 	%rd6, %r33, 4;
	add.s64 	%rd7, %rd1, %rd6;
	ld.global.f32 	%f9, [%rd7];
	ld.const.f32 	%f10, [kernel];
	fma.rn.f32 	%f11, %f9, %f10, 0f00000000;
	rem.s32 	%r34, %r30, %r15;
	add.s32 	%r35, %r9, %r34;
	mul.wide.s32 	%rd8, %r35, 4;
	add.s64 	%rd9, %rd1, %rd8;
	ld.global.f32 	%f12, [%rd9];
	fma.rn.f32 	%f13, %f12, %f1, %f11;
	add.s32 	%r36, %r30, 1;
	rem.s32 	%r37, %r36, %r15;
	add.s32 	%r38, %r9, %r37;
	mul.wide.s32 	%rd10, %r38, 4;
	add.s64 	%rd11, %rd1, %rd10;
	ld.global.f32 	%f14, [%rd11];
	fma.rn.f32 	%f15, %f14, %f2, %f13;
	add.s32 	%r39, %r10, %r32;
	mul.wide.s32 	%rd12, %r39, 4;
	add.s64 	%rd13, %rd1, %rd12;
	ld.global.f32 	%f16, [%rd13];
	fma.rn.f32 	%f17, %f16, %f3, %f15;
	add.s32 	%r40, %r10, %r34;
	mul.wide.s32 	%rd14, %r40, 4;
	add.s64 	%rd15, %rd1, %rd14;
	ld.global.f32 	%f18, [%rd15];
	fma.rn.f32 	%f19, %f18, %f4, %f17;
	add.s32 	%r41, %r10, %r37;
	mul.wide.s32 	%rd16, %r41, 4;
	add.s64 	%rd17, %rd1, %rd16;
	ld.global.f32 	%f20, [%rd17];
	fma.rn.f32 	%f21, %f20, %f5, %f19;
	add.s32 	%r42, %r11, %r32;
	mul.wide.s32 	%rd18, %r42, 4;
	add.s64 	%rd19, %rd1, %rd18;
	ld.global.f32 	%f22, [%rd19];
	fma.rn.f32 	%f23, %f22, %f6, %f21;
	add.s32 	%r43, %r11, %r34;
	mul.wide.s32 	%rd20, %r43, 4;
	add.s64 	%rd21, %rd1, %rd20;
	ld.global.f32 	%f24, [%rd21];
	fma.rn.f32 	%f25, %f24, %f7, %f23;
	add.s32 	%r44, %r11, %r37;
	mul.wide.s32 	%rd22, %r44, 4;
	add.s64 	%rd23, %rd1, %rd22;
	ld.global.f32 	%f26, [%rd23];
	fma.rn.f32 	%f27, %f26, %f8, %f25;
	mul.wide.s32 	%rd24, %r29, 4;
	add.s64 	%rd25, %rd1, %rd24;
	ld.global.f32 	%f28, [%rd25];
	setp.gt.f32 	%p3, %f27, 0f3F000000;
	selp.f32 	%f29, 0f3DCCCCCD, 0fBDCCCCCD, %p3;
	add.f32 	%f30, %f29, %f28;
	min.f32 	%f31, %f30, 0f3F800000;
	max.f32 	%f32, %f31, 0f00000000;
	add.s64 	%rd26, %rd2, %rd24;
	st.global.f32 	[%rd26], %f32;
	setp.leu.f32 	%p4, %f32, 0f3C23D70A;
	@%p4 bra 	$L__BB0_6;
	ld.param.u64 	%rd28, [_Z10lenia_stepPfS_iiPi_param_4];
	cvta.to.global.u64 	%rd27, %rd28;
	mov.b32 	%r45, 1;
	st.global.u32 	[%rd27], %r45;
$L__BB0_6:
	add.s32 	%r47, %r47, %r6;
	setp.lt.s32 	%p5, %r47, %r15;
	@%p5 bra 	$L__BB0_4;
$L__BB0_7:
	add.s32 	%r46, %r46, %r5;
	setp.lt.s32 	%p6, %r46, %r16;
	@%p6 bra 	$L__BB0_2;
$L__BB0_8:
	ret;

}
	// .globl	_Z17init_random_statePfiP17curandStateXORWOW
.visible .entry _Z17init_random_statePfiP17curandStateXORWOW(
	.param .u64 .ptr .align 1 _Z17init_random_statePfiP17curandStateXORWOW_param_0,
	.param .u32 _Z17init_random_statePfiP17curandStateXORWOW_param_1,
	.param .u64 .ptr .align 1 _Z17init_random_statePfiP17curandStateXORWOW_param_2
)
{
	.reg .pred 	%p<3>;
	.reg .b32 	%r<26>;
	.reg .b32 	%f<3>;
	.reg .b64 	%rd<9>;

	ld.param.u64 	%rd3, [_Z17init_random_statePfiP17curandStateXORWOW_param_0];
	ld.param.u32 	%r6, [_Z17init_random_statePfiP17curandStateXORWOW_param_1];
	ld.param.u64 	%rd4, [_Z17init_random_statePfiP17curandStateXORWOW_param_2];
	mov.u32 	%r7, %ctaid.x;
	mov.u32 	%r1, %ntid.x;
	mov.u32 	%r8, %tid.x;
	mad.lo.s32 	%r25, %r7, %r1, %r8;
	setp.ge.s32 	%p1, %r25, %r6;
	@%p1 bra 	$L__BB1_3;
	mov.u32 	%r9, %nctaid.x;
	mul.lo.s32 	%r3, %r1, %r9;
	cvta.to.global.u64 	%rd1, %rd4;
	cvta.to.global.u64 	%rd2, %rd3;
$L__BB1_2:
	mul.wide.s32 	%rd5, %r25, 48;
	add.s64 	%rd6, %rd1, %rd5;
	ld.global.v2.u32 	{%r10, %r11}, [%rd6];
	shr.u32 	%r12, %r11, 2;
	xor.b32  	%r13, %r12, %r11;
	ld.global.v2.u32 	{%r14, %r15}, [%rd6+8];
	ld.global.v2.u32 	{%r16, %r17}, [%rd6+16];
	st.global.v2.u32 	[%rd6+8], {%r15, %r16};
	shl.b32 	%r18, %r17, 4;
	shl.b32 	%r19, %r13, 1;
	xor.b32  	%r20, %r19, %r18;
	xor.b32  	%r21, %r20, %r13;
	xor.b32  	%r22, %r21, %r17;
	st.global.v2.u32 	[%rd6+16], {%r17, %r22};
	add.s32 	%r23, %r10, 362437;
	st.global.v2.u32 	[%rd6], {%r23, %r14};
	add.s32 	%r24, %r22, %r23;
	cvt.rn.f32.u32 	%f1, %r24;
	fma.rn.f32 	%f2, %f1, 0f2F800000, 0f2F000000;
	mul.wide.s32 	%rd7, %r25, 4;
	add.s64 	%rd8, %rd2, %rd7;
	st.global.f32 	[%rd8], %f2;
	add.s32 	%r25, %r25, %r3;
	setp.lt.s32 	%p2, %r25, %r6;
	@%p2 bra 	$L__BB1_2;
$L__BB1_3:
	ret;

}
	// .globl	_Z17setup_rand_statesP17curandStateXORWOWim
.visible .entry _Z17setup_rand_statesP17curandStateXORWOWim(
	.param .u64 .ptr .align 1 _Z17setup_rand_statesP17curandStateXORWOWim_param_0,
	.param .u32 _Z17setup_rand_statesP17curandStateXORWOWim_param_1,
	.param .u64 _Z17setup_rand_statesP17curandStateXORWOWim_param_2
)
{
	.reg .pred 	%p<26>;
	.reg .b32 	%r<422>;
	.reg .b64 	%rd<22>;

	ld.param.u32 	%r192, [_Z17setup_rand_statesP17curandStateXORWOWim_param_1];
	mov.u32 	%r193, %ctaid.x;
	mov.u32 	%r1, %ntid.x;
	mov.u32 	%r194, %tid.x;
	mad.lo.s32 	%r327, %r193, %r1, %r194;
	setp.ge.s32 	%p1, %r327, %r192;
	@%p1 bra 	$L__BB2_45;
	ld.param.u64 	%rd19, [_Z17setup_rand_statesP17curandStateXORWOWim_param_2];
	cvt.u32.u64 	%r195, %rd19;
	xor.b32  	%r196, %r195, -1429050551;
	mul.lo.s32 	%r197, %r196, 1099087573;
	{ .reg .b32 tmp; mov.b64 {tmp, %r198}, %rd19; }
	xor.b32  	%r199, %r198, -136515619;
	mul.lo.s32 	%r200, %r199, -1703105765;
	add.s32 	%r201, %r197, %r200;
	add.s32 	%r3, %r201, 6615241;
	xor.b32  	%r4, %r197, 362436069;
	add.s32 	%r5, %r200, 521288629;
	xor.b32  	%r6, %r200, 88675123;
	add.s32 	%r7, %r197, 5783321;
	mov.u32 	%r202, %nctaid.x;
	mul.lo.s32 	%r8, %r1, %r202;
$L__BB2_2:
	ld.param.u64 	%rd20, [_Z17setup_rand_statesP17curandStateXORWOWim_param_2];
	ld.param.u64 	%rd18, [_Z17setup_rand_statesP17curandStateXORWOWim_param_0];
	cvt.s64.s32 	%rd1, %r327;
	cvta.to.global.u64 	%rd10, %rd18;
	mul.wide.s32 	%rd11, %r327, 48;
	add.s64 	%rd2, %rd10, %rd11;
	cvt.u32.u64 	%r203, %rd20;
	xor.b32  	%r204, %r203, -1429050551;
	mad.lo.s32 	%r205, %r204, 1099087573, 123456789;
	st.global.v2.u32 	[%rd2], {%r3, %r205};
	st.global.v2.u32 	[%rd2+8], {%r4, %r5};
	st.global.v2.u32 	[%rd2+16], {%r6, %r7};
	setp.eq.s32 	%p2, %r327, 0;
	@%p2 bra 	$L__BB2_44;
	mov.b32 	%r328, 0;
	mov.u64 	%rd21, %rd1;
$L__BB2_4:
	and.b64  	%rd4, %rd21, 3;
	setp.eq.s64 	%p3, %rd4, 0;
	@%p3 bra 	$L__BB2_43;
	mul.wide.u32 	%rd12, %r328, 3200;
	mov.u64 	%rd13, precalc_xorwow_matrix;
	add.s64 	%rd5, %rd13, %rd12;
	cvt.u32.u64 	%r11, %rd4;
	mov.b32 	%r329, 0;
$L__BB2_6:
	mov.b32 	%r342, 0;
	mov.u32 	%r343, %r342;
	mov.u32 	%r344, %r342;
	mov.u32 	%r345, %r342;
	mov.u32 	%r346, %r342;
	mov.u32 	%r335, %r342;
$L__BB2_7:
	mul.wide.u32 	%rd14, %r335, 4;
	add.s64 	%rd15, %rd2, %rd14;
	ld.global.u32 	%r19, [%rd15+4];
	shl.b32 	%r20, %r335, 5;
	mov.b32 	%r341, 0;
$L__BB2_8:
	.pragma "nounroll";
	shr.u32 	%r210, %r19, %r341;
	and.b32  	%r211, %r210, 1;
	setp.eq.b32 	%p4, %r211, 1;
	not.pred 	%p5, %p4;
	add.s32 	%r212, %r20, %r341;
	mul.lo.s32 	%r213, %r212, 5;
	mul.wide.u32 	%rd16, %r213, 4;
	add.s64 	%rd6, %rd5, %rd16;
	@%p5 bra 	$L__BB2_10;
	ld.global.u32 	%r214, [%rd6];
	xor.b32  	%r346, %r346, %r214;
	ld.global.u32 	%r215, [%rd6+4];
	xor.b32  	%r345, %r345, %r215;
	ld.global.u32 	%r216, [%rd6+8];
	xor.b32  	%r344, %r344, %r216;
	ld.global.u32 	%r217, [%rd6+12];
	xor.b32  	%r343, %r343, %r217;
	ld.global.u32 	%r218, [%rd6+16];
	xor.b32  	%r342, %r342, %r218;
$L__BB2_10:
	and.b32  	%r220, %r210, 2;
	setp.eq.s32 	%p6, %r220, 0;
	@%p6 bra 	$L__BB2_12;
	ld.global.u32 	%r221, [%rd6+20];
	xor.b32  	%r346, %r346, %r221;
	ld.global.u32 	%r222, [%rd6+24];
	xor.b32  	%r345, %r345, %r222;
	ld.global.u32 	%r223, [%rd6+28];
	xor.b32  	%r344, %r344, %r223;
	ld.global.u32 	%r224, [%rd6+32];
	xor.b32  	%r343, %r343, %r224;
	ld.global.u32 	%r225, [%rd6+36];
	xor.b32  	%r342, %r342, %r225;
$L__BB2_12:
	and.b32  	%r227, %r210, 4;
	setp.eq.s32 	%p7, %r227, 0;
	@%p7 bra 	$L__BB2_14;
	ld.global.u32 	%r228, [%rd6+40];
	xor.b32  	%r346, %r346, %r228;
	ld.global.u32 	%r229, [%rd6+44];
	xor.b32  	%r345, %r345, %r229;
	ld.global.u32 	%r230, [%rd6+48];
	xor.b32  	%r344, %r344, %r230;
	ld.global.u32 	%r231, [%rd6+52];
	xor.b32  	%r343, %r343, %r231;
	ld.global.u32 	%r232, [%rd6+56];
	xor.b32  	%r342, %r342, %r232;
$L__BB2_14:
	and.b32  	%r234, %r210, 8;
	setp.eq.s32 	%p8, %r234, 0;
	@%p8 bra 	$L__BB2_16;
	ld.global.u32 	%r235, [%rd6+60];
	xor.b32  	%r346, %r346, %r235;
	ld.global.u32 	%r236, [%rd6+64];
	xor.b32  	%r345, %r345, %r236;
	ld.global.u32 	%r237, [%rd6+68];
	xor.b32  	%r344, %r344, %r237;
	ld.global.u32 	%r238, [%rd6+72];
	xor.b32  	%r343, %r343, %r238;
	ld.global.u32 	%r239, [%rd6+76];
	xor.b32  	%r342, %r342, %r239;
$L__BB2_16:
	and.b32  	%r241, %r210, 16;
	setp.eq.s32 	%p9, %r241, 0;
	@%p9 bra 	$L__BB2_18;
	ld.global.u32 	%r242, [%rd6+80];
	xor.b32  	%r346, %r346, %r242;
	ld.global.u32 	%r243, [%rd6+84];
	xor.b32  	%r345, %r345, %r243;
	ld.global.u32 	%r244, [%rd6+88];
	xor.b32  	%r344, %r344, %r244;
	ld.global.u32 	%r245, [%rd6+92];
	xor.b32  	%r343, %r343, %r245;
	ld.global.u32 	%r246, [%rd6+96];
	xor.b32  	%r342, %r342, %r246;
$L__BB2_18:
	and.b32  	%r248, %r210, 32;
	setp.eq.s32 	%p10, %r248, 0;
	@%p10 bra 	$L__BB2_20;
	ld.global.u32 	%r249, [%rd6+100];
	xor.b32  	%r346, %r346, %r249;
	ld.global.u32 	%r250, [%rd6+104];
	xor.b32  	%r345, %r345, %r250;
	ld.global.u32 	%r251, [%rd6+108];
	xor.b32  	%r344, %r344, %r251;
	ld.global.u32 	%r252, [%rd6+112];
	xor.b32  	%r343, %r343, %r252;
	ld.global.u32 	%r253, [%rd6+116];
	xor.b32  	%r342, %r342, %r253;
$L__BB2_20:
	and.b32  	%r255, %r210, 64;
	setp.eq.s32 	%p11, %r255, 0;
	@%p11 bra 	$L__BB2_22;
	ld.global.u32 	%r256, [%rd6+120];
	xor.b32  	%r346, %r346, %r256;
	ld.global.u32 	%r257, [%rd6+124];
	xor.b32  	%r345, %r345, %r257;
	ld.global.u32 	%r258, [%rd6+128];
	xor.b32  	%r344, %r344, %r258;
	ld.global.u32 	%r259, [%rd6+132];
	xor.b32  	%r343, %r343, %r259;
	ld.global.u32 	%r260, [%rd6+136];
	xor.b32  	%r342, %r342, %r260;
$L__BB2_22:
	and.b32  	%r262, %r210, 128;
	setp.eq.s32 	%p12, %r262, 0;
	@%p12 bra 	$L__BB2_24;
	ld.global.u32 	%r263, [%rd6+140];
	xor.b32  	%r346, %r346, %r263;
	ld.global.u32 	%r264, [%rd6+144];
	xor.b32  	%r345, %r345, %r264;
	ld.global.u32 	%r265, [%rd6+148];
	xor.b32  	%r344, %r344, %r265;
	ld.global.u32 	%r266, [%rd6+152];
	xor.b32  	%r343, %r343, %r266;
	ld.global.u32 	%r267, [%rd6+156];
	xor.b32  	%r342, %r342, %r267;
$L__BB2_24:
	and.b32  	%r269, %r210, 256;
	setp.eq.s32 	%p13, %r269, 0;
	@%p13 bra 	$L__BB2_26;
	ld.global.u32 	%r270, [%rd6+160];
	xor.b32  	%r346, %r346, %r270;
	ld.global.u32 	%r271, [%rd6+164];
	xor.b32  	%r345, %r345, %r271;
	ld.global.u32 	%r272, [%rd6+168];
	xor.b32  	%r344, %r344, %r272;
	ld.global.u32 	%r273, [%rd6+172];
	xor.b32  	%r343, %r343, %r273;
	ld.global.u32 	%r274, [%rd6+176];
	xor.b32  	%r342, %r342, %r274;
$L__BB2_26:
	and.b32  	%r276, %r210, 512;
	setp.eq.s32 	%p14, %r276, 0;
	@%p14 bra 	$L__BB2_28;
	ld.global.u32 	%r277, [%rd6+180];
	xor.b32  	%r346, %r346, %r277;
	ld.global.u32 	%r278, [%rd6+184];
	xor.b32  	%r345, %r345, %r278;
	ld.global.u32 	%r279, [%rd6+188];
	xor.b32  	%r344, %r344, %r279;
	ld.global.u32 	%r280, [%rd6+192];
	xor.b32  	%r343, %r343, %r280;
	ld.global.u32 	%r281, [%rd6+196];
	xor.b32  	%r342, %r342, %r281;
$L__BB2_28:
	and.b32  	%r283, %r210, 1024;
	setp.eq.s32 	%p15, %r283, 0;
	@%p15 bra 	$L__BB2_30;
	ld.global.u32 	%r284, [%rd6+200];
	xor.b32  	%r346, %r346, %r284;
	ld.global.u32 	%r285, [%rd6+204];
	xor.b32  	%r345, %r345, %r285;
	ld.global.u32 	%r286, [%rd6+208];
	xor.b32  	%r344, %r344, %r286;
	ld.global.u32 	%r287, [%rd6+212];
	xor.b32  	%r343, %r343, %r287;
	ld.global.u32 	%r288, [%rd6+216];
	xor.b32  	%r342, %r342, %r288;
$L__BB2_30:
	and.b32  	%r290, %r210, 2048;
	setp.eq.s32 	%p16, %r290, 0;
	@%p16 bra 	$L__BB2_32;
	ld.global.u32 	%r291, [%rd6+220];
	xor.b32  	%r346, %r346, %r291;
	ld.global.u32 	%r292, [%rd6+224];
	xor.b32  	%r345, %r345, %r292;
	ld.global.u32 	%r293, [%rd6+228];
	xor.b32  	%r344, %r344, %r293;
	ld.global.u32 	%r294, [%rd6+232];
	xor.b32  	%r343, %r343, %r294;
	ld.global.u32 	%r295, [%rd6+236];
	xor.b32  	%r342, %r342, %r295;
$L__BB2_32:
	and.b32  	%r297, %r210, 4096;
	setp.eq.s32 	%p17, %r297, 0;
	@%p17 bra 	$L__BB2_34;
	ld.global.u32 	%r298, [%rd6+240];
	xor.b32  	%r346, %r346, %r298;
	ld.global.u32 	%r299, [%rd6+244];
	xor.b32  	%r345, %r345, %r299;
	ld.global.u32 	%r300, [%rd6+248];
	xor.b32  	%r344, %r344, %r300;
	ld.global.u32 	%r301, [%rd6+252];
	xor.b32  	%r343, %r343, %r301;
	ld.global.u32 	%r302, [%rd6+256];
	xor.b32  	%r342, %r342, %r302;
$L__BB2_34:
	and.b32  	%r304, %r210, 8192;
	setp.eq.s32 	%p18, %r304, 0;
	@%p18 bra 	$L__BB2_36;
	ld.global.u32 	%r305, [%rd6+260];
	xor.b32  	%r346, %r346, %r305;
	ld.global.u32 	%r306, [%rd6+264];
	xor.b32  	%r345, %r345, %r306;
	ld.global.u32 	%r307, [%rd6+268];
	xor.b32  	%r344, %r344, %r307;
	ld.global.u32 	%r308, [%rd6+272];
	xor.b32  	%r343, %r343, %r308;
	ld.global.u32 	%r309, [%rd6+276];
	xor.b32  	%r342, %r342, %r309;
$L__BB2_36:
	and.b32  	%r311, %r210, 16384;
	setp.eq.s32 	%p19, %r311, 0;
	@%p19 bra 	$L__BB2_38;
	ld.global.u32 	%r312, [%rd6+280];
	xor.b32  	%r346, %r346, %r312;
	ld.global.u32 	%r313, [%rd6+284];
	xor.b32  	%r345, %r345, %r313;
	ld.global.u32 	%r314, [%rd6+288];
	xor.b32  	%r344, %r344, %r314;
	ld.global.u32 	%r315, [%rd6+292];
	xor.b32  	%r343, %r343, %r315;
	ld.global.u32 	%r316, [%rd6+296];
	xor.b32  	%r342, %r342, %r316;
$L__BB2_38:
	and.b32  	%r318, %r210, 32768;
	setp.eq.s32 	%p20, %r318, 0;
	@%p20 bra 	$L__BB2_40;
	ld.global.u32 	%r319, [%rd6+300];
	xor.b32  	%r346, %r346, %r319;
	ld.global.u32 	%r320, [%rd6+304];
	xor.b32  	%r345, %r345, %r320;
	ld.global.u32 	%r321, [%rd6+308];
	xor.b32  	%r344, %r344, %r321;
	ld.global.u32 	%r322, [%rd6+312];
	xor.b32  	%r343, %r343, %r322;
	ld.global.u32 	%r323, [%rd6+316];
	xor.b32  	%r342, %r342, %r323;
$L__BB2_40:
	add.s32 	%r341, %r341, 16;
	setp.ne.s32 	%p21, %r341, 32;
	@%p21 bra 	$L__BB2_8;
	mad.lo.s32 	%r324, %r335, -31, %r20;
	add.s32 	%r335, %r324, 1;
	setp.ne.s32 	%p22, %r335, 5;
	@%p22 bra 	$L__BB2_7;
	st.global.u32 	[%rd2+4], %r346;
	st.global.u32 	[%rd2+8], %r345;
	st.global.u32 	[%rd2+12], %r344;
	st.global.u32 	[%rd2+16], %r343;
	st.global.u32 	[%rd2+20], %r342;
	add.s32 	%r329, %r329, 1;
	setp.lt.u32 	%p23, %r329, %r11;
	@%p23 bra 	$L__BB2_6;
$L__BB2_43:
	shr.u64 	%rd7, %rd21, 2;
	add.s32 	%r328, %r328, 1;
	setp.gt.u64 	%p24, %rd21, 3;
	mov.u64 	%rd21, %rd7;
	@%p24 bra 	$L__BB2_4;
$L__BB2_44:
	cvt.u32.u64 	%r325, %rd1;
	mov.b32 	%r326, 0;
	st.global.v2.u32 	[%rd2+24], {%r326, %r326};
	st.global.u32 	[%rd2+32], %r326;
	mov.b64 	%rd17, 0;
	st.global.u64 	[%rd2+40], %rd17;
	add.s32 	%r327, %r325, %r8;
	setp.lt.s32 	%p25, %r327, %r192;
	@%p25 bra 	$L__BB2_2;
$L__BB2_45:
	ret;

}
	// .globl	_Z15compute_entropyPfS_i
.visible .entry _Z15compute_entropyPfS_i(
	.param .u64 .ptr .align 1 _Z15compute_entropyPfS_i_param_0,
	.param .u64 .ptr .align 1 _Z15compute_entropyPfS_i_param_1,
	.param .u32 _Z15compute_entropyPfS_i_param_2
)
{
	.reg .pred 	%p<18>;
	.reg .b32 	%r<47>;
	.reg .b32 	%f<50>;
	.reg .b64 	%rd<15>;
	// demoted variable
	.shared .align 4 .b8 _ZZ15compute_entropyPfS_iE9local_sum[1024];
	// demoted variable
	.shared .align 4 .f32 _ZZ15compute_entropyPfS_iE9total_sum;
	ld.param.u64 	%rd3, [_Z15compute_entropyPfS_i_param_0];
	ld.param.u64 	%rd2, [_Z15compute_entropyPfS_i_param_1];
	ld.param.u32 	%r21, [_Z15compute_entropyPfS_i_param_2];
	cvta.to.global.u64 	%rd1, %rd3;
	mov.u32 	%r22, %ctaid.x;
	mov.u32 	%r46, %ntid.x;
	mov.u32 	%r2, %tid.x;
	mad.lo.s32 	%r45, %r22, %r46, %r2;
	mov.u32 	%r23, %nctaid.x;
	mul.lo.s32 	%r4, %r46, %r23;
	setp.ge.s32 	%p1, %r45, %r21;
	mov.f32 	%f46, 0f00000000;
	@%p1 bra 	$L__BB3_7;
	add.s32 	%r24, %r45, %r4;
	max.s32 	%r25, %r21, %r24;
	setp.lt.s32 	%p2, %r24, %r21;
	selp.u32 	%r26, 1, 0, %p2;
	add.s32 	%r27, %r24, %r26;
	sub.s32 	%r28, %r25, %r27;
	div.u32 	%r29, %r28, %r4;
	add.s32 	%r5, %r29, %r26;
	and.b32  	%r30, %r5, 3;
	setp.eq.s32 	%p3, %r30, 3;
	mov.f32 	%f46, 0f00000000;
	mov.u32 	%r42, %r45;
	@%p3 bra 	$L__BB3_4;
	add.s32 	%r31, %r5, 1;
	and.b32  	%r32, %r31, 3;
	neg.s32 	%r40, %r32;
	mov.f32 	%f46, 0f00000000;
	mov.u32 	%r42, %r45;
$L__BB3_3:
	.pragma "nounroll";
	mul.wide.s32 	%rd4, %r42, 4;
	add.s64 	%rd5, %rd1, %rd4;
	ld.global.f32 	%f18, [%rd5];
	add.f32 	%f46, %f46, %f18;
	add.s32 	%r42, %r42, %r4;
	add.s32 	%r40, %r40, 1;
	setp.ne.s32 	%p4, %r40, 0;
	@%p4 bra 	$L__BB3_3;
$L__BB3_4:
	setp.lt.u32 	%p5, %r5, 3;
	@%p5 bra 	$L__BB3_7;
	mul.wide.s32 	%rd8, %r4, 4;
	shl.b32 	%r33, %r4, 2;
$L__BB3_6:
	mul.wide.s32 	%rd6, %r42, 4;
	add.s64 	%rd7, %rd1, %rd6;
	ld.global.f32 	%f19, [%rd7];
	add.f32 	%f20, %f46, %f19;
	add.s64 	%rd9, %rd7, %rd8;
	ld.global.f32 	%f21, [%rd9];
	add.f32 	%f22, %f20, %f21;
	add.s64 	%rd10, %rd9, %rd8;
	ld.global.f32 	%f23, [%rd10];
	add.f32 	%f24, %f22, %f23;
	add.s64 	%rd11, %rd10, %rd8;
	ld.global.f32 	%f25, [%rd11];
	add.f32 	%f46, %f24, %f25;
	add.s32 	%r42, %r33, %r42;
	setp.lt.s32 	%p6, %r42, %r21;
	@%p6 bra 	$L__BB3_6;
$L__BB3_7:
	shl.b32 	%r34, %r2, 2;
	mov.u32 	%r35, _ZZ15compute_entropyPfS_iE9local_sum;
	add.s32 	%r14, %r35, %r34;
	st.shared.f32 	[%r14], %f46;
	bar.sync 	0;
	setp.lt.u32 	%p7, %r46, 2;
	@%p7 bra 	$L__BB3_12;
	mov.u32 	%r44, %r46;
$L__BB3_9:
	shr.u32 	%r16, %r44, 1;
	setp.ge.u32 	%p8, %r2, %r16;
	@%p8 bra 	$L__BB3_11;
	shl.b32 	%r36, %r16, 2;
	add.s32 	%r37, %r14, %r36;
	ld.shared.f32 	%f26, [%r37];
	ld.shared.f32 	%f27, [%r14];
	add.f32 	%f28, %f26, %f27;
	st.shared.f32 	[%r14], %f28;
$L__BB3_11:
	bar.sync 	0;
	setp.gt.u32 	%p9, %r44, 3;
	mov.u32 	%r44, %r16;
	@%p9 bra 	$L__BB3_9;
$L__BB3_12:
	setp.ne.s32 	%p10, %r2, 0;
	@%p10 bra 	$L__BB3_14;
	ld.shared.f32 	%f29, [_ZZ15compute_entropyPfS_iE9local_sum];
	st.shared.f32 	[_ZZ15compute_entropyPfS_iE9total_sum], %f29;
$L__BB3_14:
	setp.ge.s32 	%p11, %r45, %r21;
	bar.sync 	0;
	mov.f32 	%f48, 0f00000000;
	@%p11 bra 	$L__BB3_19;
	mov.f32 	%f48, 0f00000000;
	ld.shared.f32 	%f8, [_ZZ15compute_entropyPfS_iE9total_sum];
$L__BB3_16:
	mul.wide.s32 	%rd12, %r45, 4;
	add.s64 	%rd13, %rd1, %rd12;
	ld.global.f32 	%f32, [%rd13];
	div.rn.f32 	%f10, %f32, %f8;
	setp.leu.f32 	%p12, %f10, 0f2EDBE6FF;
	@%p12 bra 	$L__BB3_18;
	lg2.approx.f32 	%f33, %f10;
	mul.f32 	%f34, %f10, %f33;
	sub.f32 	%f48, %f48, %f34;
$L__BB3_18:
	add.s32 	%r45, %r45, %r4;
	setp.lt.s32 	%p13, %r45, %r21;
	@%p13 bra 	$L__BB3_16;
$L__BB3_19:
	setp.lt.u32 	%p14, %r46, 2;
	st.shared.f32 	[%r14], %f48;
	bar.sync 	0;
	@%p14 bra 	$L__BB3_23;
$L__BB3_20:
	shr.u32 	%r20, %r46, 1;
	setp.ge.u32 	%p15, %r2, %r20;
	@%p15 bra 	$L__BB3_22;
	shl.b32 	%r38, %r20, 2;
	add.s32 	%r39, %r14, %r38;
	ld.shared.f32 	%f35, [%r39];
	ld.shared.f32 	%f36, [%r14];
	add.f32 	%f37, %f35, %f36;
	st.shared.f32 	[%r14], %f37;
$L__BB3_22:
	bar.sync 	0;
	setp.gt.u32 	%p16, %r46, 3;
	mov.u32 	%r46, %r20;
	@%p16 bra 	$L__BB3_20;
$L__BB3_23:
	setp.ne.s32 	%p17, %r2, 0;
	@%p17 bra 	$L__BB3_25;
	ld.shared.f32 	%f38, [_ZZ15compute_entropyPfS_iE9local_sum];
	cvt.rn.f32.s32 	%f39, %r21;
	div.rn.f32 	%f40, %f38, %f39;
	cvta.to.global.u64 	%rd14, %rd2;
	atom.global.add.f32 	%f41, [%rd14], %f40;
$L__BB3_25:
	ret;

}


// ===== COMPILED SASS (sm_100) =====

	.target	sm_100

	.elftype	@"ET_EXEC"


//--------------------- .note.nv.tkinfo           --------------------------
	.section	.note.nv.tkinfo,"",@"SHT_NOTE"
	.sectionflags	@"SHF_NOTE_NV_TKINFO"
	.tkinfo
        /*0018*/ 	.word	0x00000002
        /*0030*/ 	.string	""
        /*0030*/ 	.string	"ptxas"
        /*0030*/ 	.string	"Cuda compilation tools, release 13.0, V13.0.88"
        /*0030*/ 	.string	"Build cuda_13.0.r13.0/compiler.36424714_0"
        /*0030*/ 	.string	"-arch sm_100 -m 64 "



//--------------------- .note.nv.cuinfo           --------------------------
	.section	.note.nv.cuinfo,"",@"SHT_NOTE"
	.sectionflags	@"SHF_NOTE_NV_CUINFO"
        /*0018*/ 	.short	0x0002
        /*001a*/ 	.short	0x0064
        /*001c*/ 	.short	0x0082
	.zero		2


//--------------------- .nv.info                  --------------------------
	.section	.nv.info,"",@"SHT_CUDA_INFO"
	.align	4


	//----- nvinfo : EIATTR_REGCOUNT
	.align		4
        /*0000*/ 	.byte	0x04, 0x2f
        /*0002*/ 	.short	(.L_11 - .L_10)
	.align		4
.L_10:
        /*0004*/ 	.word	index@(_Z10lenia_stepPfS_iiPi)
        /*0008*/ 	.word	0x00000020


	//----- nvinfo : EIATTR_FRAME_SIZE
	.align		4
.L_11:
        /*000c*/ 	.byte	0x04, 0x11
        /*000e*/ 	.short	(.L_13 - .L_12)
	.align		4
.L_12:
        /*0010*/ 	.word	index@(_Z10lenia_stepPfS_iiPi)
        /*0014*/ 	.word	0x00000000


	//----- nvinfo : EIATTR_REGCOUNT
	.align		4
.L_13:
        /*0018*/ 	.byte	0x04, 0x2f
        /*001a*/ 	.short	(.L_15 - .L_14)
	.align		4
.L_14:
        /*001c*/ 	.word	index@(_Z17init_random_statePfiP17curandStateXORWOW)
        /*0020*/ 	.word	0x00000018


	//----- nvinfo : EIATTR_FRAME_SIZE
	.align		4
.L_15:
        /*0024*/ 	.byte	0x04, 0x11
        /*0026*/ 	.short	(.L_17 - .L_16)
	.align		4
.L_16:
        /*0028*/ 	.word	index@(_Z17init_random_statePfiP17curandStateXORWOW)
        /*002c*/ 	.word	0x00000000


	//----- nvinfo : EIATTR_REGCOUNT
	.align		4
.L_17:
        /*0030*/ 	.byte	0x04, 0x2f
        /*0032*/ 	.short	(.L_19 - .L_18)
	.align		4
.L_18:
        /*0034*/ 	.word	index@(_Z17setup_rand_statesP17curandStateXORWOWim)
        /*0038*/ 	.word	0x0000001f


	//----- nvinfo : EIATTR_FRAME_SIZE
	.align		4
.L_19:
        /*003c*/ 	.byte	0x04, 0x11
        /*003e*/ 	.short	(.L_21 - .L_20)
	.align		4
.L_20:
        /*0040*/ 	.word	index@(_Z17setup_rand_statesP17curandStateXORWOWim)
        /*0044*/ 	.word	0x00000000


	//----- nvinfo : EIATTR_REGCOUNT
	.align		4
.L_21:
        /*0048*/ 	.byte	0x04, 0x2f
        /*004a*/ 	.short	(.L_23 - .L_22)
	.align		4
.L_22:
        /*004c*/ 	.word	index@(_Z15compute_entropyPfS_i)
        /*0050*/ 	.word	0x00000016


	//----- nvinfo : EIATTR_FRAME_SIZE
	.align		4
.L_23:
        /*0054*/ 	.byte	0x04, 0x11
        /*0056*/ 	.short	(.L_25 - .L_24)
	.align		4
.L_24:
        /*0058*/ 	.word	index@($__internal_0_$__cuda_sm3x_div_rn_noftz_f32_slowpath)
        /*005c*/ 	.word	0x00000000


	//----- nvinfo : EIATTR_FRAME_SIZE
	.align		4
.L_25:
        /*0060*/ 	.byte	0x04, 0x11
        /*0062*/ 	.short	(.L_27 - .L_26)
	.align		4
.L_26:
        /*0064*/ 	.word	index@(_Z15compute_entropyPfS_i)
        /*0068*/ 	.word	0x00000000


	//----- nvinfo : EIATTR_MIN_STACK_SIZE
	.align		4
.L_27:
        /*006c*/ 	.byte	0x04, 0x12
        /*006e*/ 	.short	(.L_29 - .L_28)
	.align		4
.L_28:
        /*0070*/ 	.word	index@(_Z15compute_entropyPfS_i)
        /*0074*/ 	.word	0x00000000


	//----- nvinfo : EIATTR_MIN_STACK_SIZE
	.align		4
.L_29:
        /*0078*/ 	.byte	0x04, 0x12
        /*007a*/ 	.short	(.L_31 - .L_30)
	.align		4
.L_30:
        /*007c*/ 	.word	index@(_Z17setup_rand_statesP17curandStateXORWOWim)
        /*0080*/ 	.word	0x00000000


	//----- nvinfo : EIATTR_MIN_STACK_SIZE
	.align		4
.L_31:
        /*0084*/ 	.byte	0x04, 0x12
        /*0086*/ 	.short	(.L_33 - .L_32)
	.align		4
.L_32:
        /*0088*/ 	.word	index@(_Z17init_random_statePfiP17curandStateXORWOW)
        /*008c*/ 	.word	0x00000000


	//----- nvinfo : EIATTR_MIN_STACK_SIZE
	.align		4
.L_33:
        /*0090*/ 	.byte	0x04, 0x12
        /*0092*/ 	.short	(.L_35 - .L_34)
	.align		4
.L_34:
        /*0094*/ 	.word	index@(_Z10lenia_stepPfS_iiPi)
        /*0098*/ 	.word	0x00000000
.L_35:


//--------------------- .nv.compat                --------------------------
	.section	.nv.compat,"",@"SHT_CUDA_COMPAT_INFO"
	.align	4
        /*0000*/ 	.byte	0x02, 0x09, 0x00, 0x00, 0x02, 0x02, 0x01, 0x00, 0x02, 0x05, 0x05, 0x00, 0x03, 0x07, 0x01, 0x01
        /*0010*/ 	.byte	0x02, 0x03, 0x00, 0x00, 0x02, 0x06, 0x01, 0x00, 0x04, 0x0b, 0x08, 0x00, 0x01, 0x00, 0x00, 0x00
        /*0020*/ 	.byte	0x00, 0x00, 0x00, 0x00


//--------------------- .nv.info._Z15compute_entropyPfS_i --------------------------
	.section	.nv.info._Z15compute_entropyPfS_i,"",@"SHT_CUDA_INFO"
	.sectionflags	@""
	.align	4


	//----- nvinfo : EIATTR_CUDA_API_VERSION
	.align		4
        /*0000*/ 	.byte	0x04, 0x37
        /*0002*/ 	.short	(.L_37 - .L_36)
.L_36:
        /*0004*/ 	.word	0x00000082


	//----- nvinfo : EIATTR_KPARAM_INFO
	.align		4
.L_37:
        /*0008*/ 	.byte	0x04, 0x17
        /*000a*/ 	.short	(.L_39 - .L_38)
.L_38:
        /*000c*/ 	.word	0x00000000
        /*0010*/ 	.short	0x0002
        /*0012*/ 	.short	0x0010
        /*0014*/ 	.byte	0x00, 0xf0, 0x11, 0x00


	//----- nvinfo : EIATTR_KPARAM_INFO
	.align		4
.L_39:
        /*0018*/ 	.byte	0x04, 0x17
        /*001a*/ 	.short	(.L_41 - .L_40)
.L_40:
        /*001c*/ 	.word	0x00000000
        /*0020*/ 	.short	0x0001
        /*0022*/ 	.short	0x0008
        /*0024*/ 	.byte	0x00, 0xf5, 0x21, 0x00


	//----- nvinfo : EIATTR_KPARAM_INFO
	.align		4
.L_41:
        /*0028*/ 	.byte	0x04, 0x17
        /*002a*/ 	.short	(.L_43 - .L_42)
.L_42:
        /*002c*/ 	.word	0x00000000
        /*0030*/ 	.short	0x0000
        /*0032*/ 	.short	0x0000
        /*0034*/ 	.byte	0x00, 0xf5, 0x21, 0x00


	//----- nvinfo : EIATTR_SPARSE_MMA_MASK
	.align		4
.L_43:
        /*0038*/ 	.byte	0x03, 0x50
        /*003a*/ 	.short	0x0000


	//----- nvinfo : EIATTR_MAXREG_COUNT
	.align		4
        /*003c*/ 	.byte	0x03, 0x1b
        /*003e*/ 	.short	0x00ff


	//----- nvinfo : EIATTR_NUM_BARRIERS
	.align		4
        /*0040*/ 	.byte	0x02, 0x4c
        /*0042*/ 	.byte	0x01
	.zero		1


	//----- nvinfo : EIATTR_MERCURY_ISA_VERSION
	.align		4
        /*0044*/ 	.byte	0x03, 0x5f
        /*0046*/ 	.short	0x0101


	//----- nvinfo : EIATTR_VRC_CTA_INIT_COUNT
	.align		4
        /*0048*/ 	.byte	0x02, 0x4a
	.zero		1
	.zero		1


	//----- nvinfo : EIATTR_EXIT_INSTR_OFFSETS
	.align		4
        /*004c*/ 	.byte	0x04, 0x1c
        /*004e*/ 	.short	(.L_45 - .L_44)


	//   ....[0]....
.L_44:
        /*0050*/ 	.word	0x000009e0


	//   ....[1]....
        /*0054*/ 	.word	0x00000b20


	//----- nvinfo : EIATTR_CRS_STACK_SIZE
	.align		4
.L_45:
        /*0058*/ 	.byte	0x04, 0x1e
        /*005a*/ 	.short	(.L_47 - .L_46)
.L_46:
        /*005c*/ 	.word	0x00000000


	//----- nvinfo : EIATTR_CBANK_PARAM_SIZE
	.align		4
.L_47:
        /*0060*/ 	.byte	0x03, 0x19
        /*0062*/ 	.short	0x0014


	//----- nvinfo : EIATTR_PARAM_CBANK
	.align		4
        /*0064*/ 	.byte	0x04, 0x0a
        /*0066*/ 	.short	(.L_49 - .L_48)
	.align		4
.L_48:
        /*0068*/ 	.word	index@(.nv.constant0._Z15compute_entropyPfS_i)
        /*006c*/ 	.short	0x0380
        /*006e*/ 	.short	0x0014


	//----- nvinfo : EIATTR_SW_WAR
	.align		4
.L_49:
        /*0070*/ 	.byte	0x04, 0x36
        /*0072*/ 	.short	(.L_51 - .L_50)
.L_50:
        /*0074*/ 	.word	0x00000008
.L_51:


//--------------------- .nv.info._Z17setup_rand_statesP17curandStateXORWOWim --------------------------
	.section	.nv.info._Z17setup_rand_statesP17curandStateXORWOWim,"",@"SHT_CUDA_INFO"
	.sectionflags	@""
	.align	4


	//----- nvinfo : EIATTR_CUDA_API_VERSION
	.align		4
        /*0000*/ 	.byte	0x04, 0x37
        /*0002*/ 	.short	(.L_53 - .L_52)
.L_52:
        /*0004*/ 	.word	0x00000082


	//----- nvinfo : EIATTR_KPARAM_INFO
	.align		4
.L_53:
        /*0008*/ 	.byte	0x04, 0x17
        /*000a*/ 	.short	(.L_55 - .L_54)
.L_54:
        /*000c*/ 	.word	0x00000000
        /*0010*/ 	.short	0x0002
        /*0012*/ 	.short	0x0010
        /*0014*/ 	.byte	0x00, 0xf0, 0x21, 0x00


	//----- nvinfo : EIATTR_KPARAM_INFO
	.align		4
.L_55:
        /*0018*/ 	.byte	0x04, 0x17
        /*001a*/ 	.short	(.L_57 - .L_56)
.L_56:
        /*001c*/ 	.word	0x00000000
        /*0020*/ 	.short	0x0001
        /*0022*/ 	.short	0x0008
        /*0024*/ 	.byte	0x00, 0xf0, 0x11, 0x00


	//----- nvinfo : EIATTR_KPARAM_INFO
	.align		4
.L_57:
        /*0028*/ 	.byte	0x04, 0x17
        /*002a*/ 	.short	(.L_59 - .L_58)
.L_58:
        /*002c*/ 	.word	0x00000000
        /*0030*/ 	.short	0x0000
        /*0032*/ 	.short	0x0000
        /*0034*/ 	.byte	0x00, 0xf5, 0x21, 0x00


	//----- nvinfo : EIATTR_SPARSE_MMA_MASK
	.align		4
.L_59:
        /*0038*/ 	.byte	0x03, 0x50
        /*003a*/ 	.short	0x0000


	//----- nvinfo : EIATTR_MAXREG_COUNT
	.align		4
        /*003c*/ 	.byte	0x03, 0x1b
        /*003e*/ 	.short	0x00ff


	//----- nvinfo : EIATTR_MERCURY_ISA_VERSION
	.align		4
        /*0040*/ 	.byte	0x03, 0x5f
        /*0042*/ 	.short	0x0101


	//----- nvinfo : EIATTR_VRC_CTA_INIT_COUNT
	.align		4
        /*0044*/ 	.byte	0x02, 0x4a
	.zero		1
	.zero		1


	//----- nvinfo : EIATTR_EXIT_INSTR_OFFSETS
	.align		4
        /*0048*/ 	.byte	0x04, 0x1c
        /*004a*/ 	.short	(.L_61 - .L_60)


	//   ....[0]....
.L_60:
        /*004c*/ 	.word	0x00000070


	//   ....[1]....
        /*0050*/ 	.word	0x00001000


	//----- nvinfo : EIATTR_CRS_STACK_SIZE
	.align		4
.L_61:
        /*0054*/ 	.byte	0x04, 0x1e
        /*0056*/ 	.short	(.L_63 - .L_62)
.L_62:
        /*0058*/ 	.word	0x00000000


	//----- nvinfo : EIATTR_CBANK_PARAM_SIZE
	.align		4
.L_63:
        /*005c*/ 	.byte	0x03, 0x19
        /*005e*/ 	.short	0x0018


	//----- nvinfo : EIATTR_PARAM_CBANK
	.align		4
        /*0060*/ 	.byte	0x04, 0x0a
        /*0062*/ 	.short	(.L_65 - .L_64)
	.align		4
.L_64:
        /*0064*/ 	.word	index@(.nv.constant0._Z17setup_rand_statesP17curandStateXORWOWim)
        /*0068*/ 	.short	0x0380
        /*006a*/ 	.short	0x0018


	//----- nvinfo : EIATTR_SW_WAR
	.align		4
.L_65:
        /*006c*/ 	.byte	0x04, 0x36
        /*006e*/ 	.short	(.L_67 - .L_66)
.L_66:
        /*0070*/ 	.word	0x00000008
.L_67:


//--------------------- .nv.info._Z17init_random_statePfiP17curandStateXORWOW --------------------------
	.section	.nv.info._Z17init_random_statePfiP17curandStateXORWOW,"",@"SHT_CUDA_INFO"
	.sectionflags	@""
	.align	4


	//----- nvinfo : EIATTR_CUDA_API_VERSION
	.align		4
        /*0000*/ 	.byte	0x04, 0x37
        /*0002*/ 	.short	(.L_69 - .L_68)
.L_68:
        /*0004*/ 	.word	0x00000082


	//----- nvinfo : EIATTR_KPARAM_INFO
	.align		4
.L_69:
        /*0008*/ 	.byte	0x04, 0x17
        /*000a*/ 	.short	(.L_71 - .L_70)
.L_70:
        /*000c*/ 	.word	0x00000000
        /*0010*/ 	.short	0x0002
        /*0012*/ 	.short	0x0010
        /*0014*/ 	.byte	0x00, 0xf5, 0x21, 0x00


	//----- nvinfo : EIATTR_KPARAM_INFO
	.align		4
.L_71:
        /*0018*/ 	.byte	0x04, 0x17
        /*001a*/ 	.short	(.L_73 - .L_72)
.L_72:
        /*001c*/ 	.word	0x00000000
        /*0020*/ 	.short	0x0001
        /*0022*/ 	.short	0x0008
        /*0024*/ 	.byte	0x00, 0xf0, 0x11, 0x00


	//----- nvinfo : EIATTR_KPARAM_INFO
	.align		4
.L_73:
        /*0028*/ 	.byte	0x04, 0x17
        /*002a*/ 	.short	(.L_75 - .L_74)
.L_74:
        /*002c*/ 	.word	0x00000000
        /*0030*/ 	.short	0x0000
        /*0032*/ 	.short	0x0000
        /*0034*/ 	.byte	0x00, 0xf5, 0x21, 0x00


	//----- nvinfo : EIATTR_SPARSE_MMA_MASK
	.align		4
.L_75:
        /*0038*/ 	.byte	0x03, 0x50
        /*003a*/ 	.short	0x0000


	//----- nvinfo : EIATTR_MAXREG_COUNT
	.align		4
        /*003c*/ 	.byte	0x03, 0x1b
        /*003e*/ 	.short	0x00ff


	//----- nvinfo : EIATTR_MERCURY_ISA_VERSION
	.align		4
        /*0040*/ 	.byte	0x03, 0x5f
        /*0042*/ 	.short	0x0101


	//----- nvinfo : EIATTR_VRC_CTA_INIT_COUNT
	.align		4
        /*0044*/ 	.byte	0x02, 0x4a
	.zero		1
	.zero		1


	//----- nvinfo : EIATTR_EXIT_INSTR_OFFSETS
	.align		4
        /*0048*/ 	.byte	0x04, 0x1c
        /*004a*/ 	.short	(.L_77 - .L_76)


	//   ....[0]....
.L_76:
        /*004c*/ 	.word	0x00000070


	//   ....[1]....
        /*0050*/ 	.word	0x00000280


	//----- nvinfo : EIATTR_CRS_STACK_SIZE
	.align		4
.L_77:
        /*0054*/ 	.byte	0x04, 0x1e
        /*0056*/ 	.short	(.L_79 - .L_78)
.L_78:
        /*0058*/ 	.word	0x00000000


	//----- nvinfo : EIATTR_CBANK_PARAM_SIZE
	.align		4
.L_79:
        /*005c*/ 	.byte	0x03, 0x19
        /*005e*/ 	.short	0x0018


	//----- nvinfo : EIATTR_PARAM_CBANK
	.align		4
        /*0060*/ 	.byte	0x04, 0x0a
        /*0062*/ 	.short	(.L_81 - .L_80)
	.align		4
.L_80:
        /*0064*/ 	.word	index@(.nv.constant0._Z17init_random_statePfiP17curandStateXORWOW)
        /*0068*/ 	.short	0x0380
        /*006a*/ 	.short	0x0018


	//----- nvinfo : EIATTR_SW_WAR
	.align		4
.L_81:
        /*006c*/ 	.byte	0x04, 0x36
        /*006e*/ 	.short	(.L_83 - .L_82)
.L_82:
        /*0070*/ 	.word	0x00000008
.L_83:


//--------------------- .nv.info._Z10lenia_stepPfS_iiPi --------------------------
	.section	.nv.info._Z10lenia_stepPfS_iiPi,"",@"SHT_CUDA_INFO"
	.sectionflags	@""
	.align	4


	//----- nvinfo : EIATTR_CUDA_API_VERSION
	.align		4
        /*0000*/ 	.byte	0x04, 0x37
        /*0002*/ 	.short	(.L_85 - .L_84)
.L_84:
        /*0004*/ 	.word	0x00000082


	//----- nvinfo : EIATTR_KPARAM_INFO
	.align		4
.L_85:
        /*0008*/ 	.byte	0x04, 0x17
        /*000a*/ 	.short	(.L_87 - .L_86)
.L_86:
        /*000c*/ 	.word	0x00000000
        /*0010*/ 	.short	0x0004
        /*0012*/ 	.short	0x0018
        /*0014*/ 	.byte	0x00, 0xf5, 0x21, 0x00


	//----- nvinfo : EIATTR_KPARAM_INFO
	.align		4
.L_87:
        /*0018*/ 	.byte	0x04, 0x17
        /*001a*/ 	.short	(.L_89 - .L_88)
.L_88:
        /*001c*/ 	.word	0x00000000
        /*0020*/ 	.short	0x0003
        /*0022*/ 	.short	0x0014
        /*0024*/ 	.byte	0x00, 0xf0, 0x11, 0x00


	//----- nvinfo : EIATTR_KPARAM_INFO
	.align		4
.L_89:
        /*0028*/ 	.byte	0x04, 0x17
        /*002a*/ 	.short	(.L_91 - .L_90)
.L_90:
        /*002c*/ 	.word	0x00000000
        /*0030*/ 	.short	0x0002
        /*0032*/ 	.short	0x0010
        /*0034*/ 	.byte	0x00, 0xf0, 0x11, 0x00


	//----- nvinfo : EIATTR_KPARAM_INFO
	.align		4
.L_91:
        /*0038*/ 	.byte	0x04, 0x17
        /*003a*/ 	.short	(.L_93 - .L_92)
.L_92:
        /*003c*/ 	.word	0x00000000
        /*0040*/ 	.short	0x0001
        /*0042*/ 	.short	0x0008
        /*0044*/ 	.byte	0x00, 0xf5, 0x21, 0x00


	//----- nvinfo : EIATTR_KPARAM_INFO
	.align		4
.L_93:
        /*0048*/ 	.byte	0x04, 0x17
        /*004a*/ 	.short	(.L_95 - .L_94)
.L_94:
        /*004c*/ 	.word	0x00000000
        /*0050*/ 	.short	0x0000
        /*0052*/ 	.short	0x0000
        /*0054*/ 	.byte	0x00, 0xf5, 0x21, 0x00


	//----- nvinfo : EIATTR_SPARSE_MMA_MASK
	.align		4
.L_95:
        /*0058*/ 	.byte	0x03, 0x50
        /*005a*/ 	.short	0x0000


	//----- nvinfo : EIATTR_MAXREG_COUNT
	.align		4
        /*005c*/ 	.byte	0x03, 0x1b
        /*005e*/ 	.short	0x00ff


	//----- nvinfo : EIATTR_MERCURY_ISA_VERSION
	.align		4
        /*0060*/ 	.byte	0x03, 0x5f
        /*0062*/ 	.short	0x0101


	//----- nvinfo : EIATTR_VRC_CTA_INIT_COUNT
	.align		4
        /*0064*/ 	.byte	0x02, 0x4a
	.zero		1
	.zero		1


	//----- nvinfo : EIATTR_EXIT_INSTR_OFFSETS
	.align		4
        /*0068*/ 	.byte	0x04, 0x1c
        /*006a*/ 	.short	(.L_97 - .L_96)


	//   ....[0]....
.L_96:
        /*006c*/ 	.word	0x000000b0


	//   ....[1]....
        /*0070*/ 	.word	0x00000c00


	//----- nvinfo : EIATTR_CRS_STACK_SIZE
	.align		4
.L_97:
        /*0074*/ 	.byte	0x04, 0x1e
        /*0076*/ 	.short	(.L_99 - .L_98)
.L_98:
        /*0078*/ 	.word	0x00000000


	//----- nvinfo : EIATTR_CBANK_PARAM_SIZE
	.align		4
.L_99:
        /*007c*/ 	.byte	0x03, 0x19
        /*007e*/ 	.short	0x0020


	//----- nvinfo : EIATTR_PARAM_CBANK
	.align		4
        /*0080*/ 	.byte	0x04, 0x0a
        /*0082*/ 	.short	(.L_101 - .L_100)
	.align		4
.L_100:
        /*0084*/ 	.word	index@(.nv.constant0._Z10lenia_stepPfS_iiPi)
        /*0088*/ 	.short	0x0380
        /*008a*/ 	.short	0x0020


	//----- nvinfo : EIATTR_SW_WAR
	.align		4
.L_101:
        /*008c*/ 	.byte	0x04, 0x36
        /*008e*/ 	.short	(.L_103 - .L_102)
.L_102:
        /*0090*/ 	.word	0x00000008
.L_103:


//--------------------- .nv.callgraph             --------------------------
	.section	.nv.callgraph,"",@"SHT_CUDA_CALLGRAPH"
	.align	4
	.sectionentsize	8
	.align		4
        /*0000*/ 	.word	0x00000000
	.align		4
        /*0004*/ 	.word	0xffffffff
	.align		4
        /*0008*/ 	.word	0x00000000
	.align		4
        /*000c*/ 	.word	0xfffffffe
	.align		4
        /*0010*/ 	.word	0x00000000
	.align		4
        /*0014*/ 	.word	0xfffffffd
	.align		4
        /*0018*/ 	.word	0x00000000
	.align		4
        /*001c*/ 	.word	0xfffffffc


//--------------------- .nv.constant4             --------------------------
	.section	.nv.constant4,"a",@progbits
	.align	8
	.align		8
.nv.constant4:
        /*0000*/ 	.dword	precalc_xorwow_matrix
	.align		8
        /*0008*/ 	.dword	precalc_xorwow_offset_matrix
	.align		8
        /*0010*/ 	.dword	mrg32k3aM1
	.align		8
        /*0018*/ 	.dword	mrg32k3aM2
	.align		8
        /*0020*/ 	.dword	mrg32k3aM1SubSeq
	.align		8
        /*0028*/ 	.dword	mrg32k3aM2SubSeq
	.align		8
        /*0030*/ 	.dword	mrg32k3aM1Seq
	.align		8
        /*0038*/ 	.dword	mrg32k3aM2Seq


//--------------------- .nv.constant3             --------------------------
	.section	.nv.constant3,"a",@progbits
	.align	8
.nv.constant3:
	.type		__cr_lgamma_table,@object
	.size		__cr_lgamma_table,(kernel - __cr_lgamma_table)
__cr_lgamma_table:
        /*0000*/ 	.byte	0x00, 0x00, 0x00, 0x00, 0x00, 0x00, 0x00, 0x00, 0x00, 0x00, 0x00, 0x00, 0x00, 0x00, 0x00, 0x00
        /*0010*/ 	.byte	0xef, 0x39, 0xfa, 0xfe, 0x42, 0x2e, 0xe6, 0x3f, 0x02, 0x20, 0x2a, 0xfa, 0x0b, 0xab, 0xfc, 0x3f
        /*0020*/ 	.byte	0xf9, 0x2c, 0x92, 0x7c, 0xa7, 0x6c, 0x09, 0x40, 0xc9, 0x79, 0x44, 0x3c, 0x64, 0x26, 0x13, 0x40
        /*0030*/ 	.byte	0xca, 0x01, 0xcf, 0x3a, 0x27, 0x51, 0x1a, 0x40, 0x30, 0xcc, 0x2d, 0xf3, 0xe1, 0x0c, 0x21, 0x40
        /*0040*/ 	.byte	0x0d, 0xb7, 0xfc, 0x82, 0x8e, 0x35, 0x25, 0x40
	.type		kernel,@object
	.size		kernel,(.L_9 - kernel)
kernel:
	.zero		36
.L_9:


//--------------------- .text._Z15compute_entropyPfS_i --------------------------
	.section	.text._Z15compute_entropyPfS_i,"ax",@progbits
	.align	128
        .global         _Z15compute_entropyPfS_i
        .type           _Z15compute_entropyPfS_i,@function
        .size           _Z15compute_entropyPfS_i,(.L_x_45 - _Z15compute_entropyPfS_i)
        .other          _Z15compute_entropyPfS_i,@"STO_CUDA_ENTRY STV_DEFAULT"
_Z15compute_entropyPfS_i:
.text._Z15compute_entropyPfS_i:
[----:B------:R-:W-:Y:S01]  /*0000*/  LDC R1, c[0x0][0x37c] ;  /* 0x0000df00ff017b82 */ /* 0x000fe20000000800 */
[----:B------:R-:W0:Y:S07]  /*0010*/  S2R R2, SR_TID.X ;  /* 0x0000000000027919 */ /* 0x000e2e0000002100 */
[----:B------:R-:W0:Y:S01]  /*0020*/  S2UR UR4, SR_CTAID.X ;  /* 0x00000000000479c3 */ /* 0x000e220000002500 */
[----:B------:R-:W1:Y:S01]  /*0030*/  LDCU UR8, c[0x0][0x390] ;  /* 0x00007200ff0877ac */ /* 0x000e620008000800 */
[----:B------:R-:W-:Y:S01]  /*0040*/  BSSY.RECONVERGENT B0, `(.L_x_0) ;  /* 0x0000047000007945 */ /* 0x000fe20003800200 */
[----:B------:R-:W-:Y:S01]  /*0050*/  IMAD.MOV.U32 R5, RZ, RZ, RZ ;  /* 0x000000ffff057224 */ /* 0x000fe200078e00ff */
[----:B------:R-:W2:Y:S04]  /*0060*/  LDCU.64 UR6, c[0x0][0x358] ;  /* 0x00006b00ff0677ac */ /* 0x000ea80008000a00 */
[----:B------:R-:W0:Y:S01]  /*0070*/  LDC R7, c[0x0][0x360] ;  /* 0x0000d800ff077b82 */ /* 0x000e220000000800 */
[----:B------:R-:W3:Y:S01]  /*0080*/  LDCU UR5, c[0x0][0x370] ;  /* 0x00006e00ff0577ac */ /* 0x000ee20008000800 */
[----:B0-----:R-:W-:-:S02]  /*0090*/  IMAD R9, R7, UR4, R2 ;  /* 0x0000000407097c24 */ /* 0x001fc4000f8e0202 */
[----:B---3--:R-:W-:-:S03]  /*00a0*/  IMAD R6, R7, UR5, RZ ;  /* 0x0000000507067c24 */ /* 0x008fc6000f8e02ff */
[----:B-1----:R-:W-:-:S13]  /*00b0*/  ISETP.GE.AND P0, PT, R9, UR8, PT ;  /* 0x0000000809007c0c */ /* 0x002fda000bf06270 */
[----:B--2---:R-:W-:Y:S05]  /*00c0*/  @P0 BRA `(.L_x_1) ;  /* 0x0000000000f80947 */ /* 0x004fea0003800000 */
[----:B------:R-:W0:Y:S01]  /*00d0*/  I2F.U32.RP R10, R6 ;  /* 0x00000006000a7306 */ /* 0x000e220000209000 */
[C---:B------:R-:W-:Y:S01]  /*00e0*/  IMAD.IADD R0, R6.reuse, 0x1, R9 ;  /* 0x0000000106007824 */ /* 0x040fe200078e0209 */
[----:B------:R-:W-:Y:S01]  /*00f0*/  ISETP.NE.U32.AND P2, PT, R6, RZ, PT ;  /* 0x000000ff0600720c */ /* 0x000fe20003f45070 */
[----:B------:R-:W-:Y:S01]  /*0100*/  IMAD.MOV R11, RZ, RZ, -R6 ;  /* 0x000000ffff0b7224 */ /* 0x000fe200078e0a06 */
[----:B------:R-:W-:Y:S02]  /*0110*/  BSSY.RECONVERGENT B1, `(.L_x_2) ;  /* 0x0000028000017945 */ /* 0x000fe40003800200 */
[C---:B------:R-:W-:Y:S02]  /*0120*/  ISETP.GE.AND P0, PT, R0.reuse, UR8, PT ;  /* 0x0000000800007c0c */ /* 0x040fe4000bf06270 */
[----:B------:R-:W-:Y:S02]  /*0130*/  VIMNMX R3, PT, PT, R0, UR8, !PT ;  /* 0x0000000800037c48 */ /* 0x000fe4000ffe0100 */
[----:B------:R-:W-:-:S04]  /*0140*/  SEL R8, RZ, 0x1, P0 ;  /* 0x00000001ff087807 */ /* 0x000fc80000000000 */
[----:B------:R-:W-:Y:S01]  /*0150*/  IADD3 R3, PT, PT, R3, -R0, -R8 ;  /* 0x8000000003037210 */ /* 0x000fe20007ffe808 */
[----:B0-----:R-:W0:Y:S02]  /*0160*/  MUFU.RCP R10, R10 ;  /* 0x0000000a000a7308 */ /* 0x001e240000001000 */
[----:B0-----:R-:W-:-:S06]  /*0170*/  VIADD R4, R10, 0xffffffe ;  /* 0x0ffffffe0a047836 */ /* 0x001fcc0000000000 */
[----:B------:R0:W1:Y:S02]  /*0180*/  F2I.FTZ.U32.TRUNC.NTZ R5, R4 ;  /* 0x0000000400057305 */ /* 0x000064000021f000 */
[----:B0-----:R-:W-:Y:S02]  /*0190*/  IMAD.MOV.U32 R4, RZ, RZ, RZ ;  /* 0x000000ffff047224 */ /* 0x001fe400078e00ff */
[----:B-1----:R-:W-:-:S04]  /*01a0*/  IMAD R11, R11, R5, RZ ;  /* 0x000000050b0b7224 */ /* 0x002fc800078e02ff */
[----:B------:R-:W-:-:S06]  /*01b0*/  IMAD.HI.U32 R10, R5, R11, R4 ;  /* 0x0000000b050a7227 */ /* 0x000fcc00078e0004 */
[----:B------:R-:W-:-:S04]  /*01c0*/  IMAD.HI.U32 R5, R10, R3, RZ ;  /* 0x000000030a057227 */ /* 0x000fc800078e00ff */
[----:B------:R-:W-:-:S04]  /*01d0*/  IMAD.MOV R0, RZ, RZ, -R5 ;  /* 0x000000ffff007224 */ /* 0x000fc800078e0a05 */
[----:B------:R-:W-:-:S05]  /*01e0*/  IMAD R3, R6, R0, R3 ;  /* 0x0000000006037224 */ /* 0x000fca00078e0203 */
[----:B------:R-:W-:-:S13]  /*01f0*/  ISETP.GE.U32.AND P0, PT, R3, R6, PT ;  /* 0x000000060300720c */ /* 0x000fda0003f06070 */
[----:B------:R-:W-:Y:S01]  /*0200*/  @P0 IMAD.IADD R3, R3, 0x1, -R6 ;  /* 0x0000000103030824 */ /* 0x000fe200078e0a06 */
[----:B------:R-:W-:-:S04]  /*0210*/  @P0 IADD3 R5, PT, PT, R5, 0x1, RZ ;  /* 0x0000000105050810 */ /* 0x000fc80007ffe0ff */
[----:B------:R-:W-:-:S13]  /*0220*/  ISETP.GE.U32.AND P1, PT, R3, R6, PT ;  /* 0x000000060300720c */ /* 0x000fda0003f26070 */
[----:B------:R-:W-:Y:S01]  /*0230*/  @P1 VIADD R5, R5, 0x1 ;  /* 0x0000000105051836 */ /* 0x000fe20000000000 */
[----:B------:R-:W-:-:S05]  /*0240*/  @!P2 LOP3.LUT R5, RZ, R6, RZ, 0x33, !PT ;  /* 0x00000006ff05a212 */ /* 0x000fca00078e33ff */
[----:B------:R-:W-:Y:S02]  /*0250*/  IMAD.IADD R0, R8, 0x1, R5 ;  /* 0x0000000108007824 */ /* 0x000fe400078e0205 */
[----:B------:R-:W-:-:S03]  /*0260*/  IMAD.MOV.U32 R5, RZ, RZ, RZ ;  /* 0x000000ffff057224 */ /* 0x000fc600078e00ff */
[C---:B------:R-:W-:Y:S02]  /*0270*/  LOP3.LUT R3, R0.reuse, 0x3, RZ, 0xc0, !PT ;  /* 0x0000000300037812 */ /* 0x040fe400078ec0ff */
[----:B------:R-:W-:Y:S02]  /*0280*/  ISETP.GE.U32.AND P1, PT, R0, 0x3, PT ;  /* 0x000000030000780c */ /* 0x000fe40003f26070 */
[----:B------:R-:W-:Y:S01]  /*0290*/  ISETP.NE.AND P0, PT, R3, 0x3, PT ;  /* 0x000000030300780c */ /* 0x000fe20003f05270 */
[----:B------:R-:W-:-:S12]  /*02a0*/  IMAD.MOV.U32 R3, RZ, RZ, R9 ;  /* 0x000000ffff037224 */ /* 0x000fd800078e0009 */
[----:B------:R-:W-:Y:S05]  /*02b0*/  @!P0 BRA `(.L_x_3) ;  /* 0x0000000000348947 */ /* 0x000fea0003800000 */
[----:B------:R-:W0:Y:S01]  /*02c0*/  LDC.64 R12, c[0x0][0x380] ;  /* 0x0000e000ff0c7b82 */ /* 0x000e220000000a00 */
[----:B------:R-:W-:Y:S01]  /*02d0*/  VIADD R0, R0, 0x1 ;  /* 0x0000000100007836 */ /* 0x000fe20000000000 */
[----:B------:R-:W-:Y:S01]  /*02e0*/  MOV R3, R9 ;  /* 0x0000000900037202 */ /* 0x000fe20000000f00 */
[----:B------:R-:W-:-:S03]  /*02f0*/  IMAD.MOV.U32 R5, RZ, RZ, RZ ;  /* 0x000000ffff057224 */ /* 0x000fc600078e00ff */
[----:B------:R-:W-:-:S05]  /*0300*/  LOP3.LUT R0, R0, 0x3, RZ, 0xc0, !PT ;  /* 0x0000000300007812 */ /* 0x000fca00078ec0ff */
[----:B------:R-:W-:-:S07]  /*0310*/  IMAD.MOV R0, RZ, RZ, -R0 ;  /* 0x000000ffff007224 */ /* 0x000fce00078e0a00 */
.L_x_4:
[----:B0-----:R-:W-:-:S06]  /*0320*/  IMAD.WIDE R10, R3, 0x4, R12 ;  /* 0x00000004030a7825 */ /* 0x001fcc00078e020c */
[----:B------:R-:W2:Y:S01]  /*0330*/  LDG.E R10, desc[UR6][R10.64] ;  /* 0x000000060a0a7981 */ /* 0x000ea2000c1e1900 */
[----:B------:R-:W-:Y:S02]  /*0340*/  VIADD R0, R0, 0x1 ;  /* 0x0000000100007836 */ /* 0x000fe40000000000 */
[----:B------:R-:W-:-:S03]  /*0350*/  IMAD.IADD R3, R6, 0x1, R3 ;  /* 0x0000000106037824 */ /* 0x000fc600078e0203 */
[----:B------:R-:W-:Y:S01]  /*0360*/  ISETP.NE.AND P0, PT, R0, RZ, PT ;  /* 0x000000ff0000720c */ /* 0x000fe20003f05270 */
[----:B--2---:R-:W-:-:S12]  /*0370*/  FADD R5, R10, R5 ;  /* 0x000000050a057221 */ /* 0x004fd80000000000 */
[----:B------:R-:W-:Y:S05]  /*0380*/  @P0 BRA `(.L_x_4) ;  /* 0xfffffffc00e40947 */ /* 0x000fea000383ffff */
.L_x_3:
[----:B------:R-:W-:Y:S05]  /*0390*/  BSYNC.RECONVERGENT B1 ;  /* 0x0000000000017941 */ /* 0x000fea0003800200 */
.L_x_2:
[----:B------:R-:W-:Y:S05]  /*03a0*/  @!P1 BRA `(.L_x_1) ;  /* 0x0000000000409947 */ /* 0x000fea0003800000 */
.L_x_5:
[----:B------:R-:W0:Y:S02]  /*03b0*/  LDC.64 R10, c[0x0][0x380] ;  /* 0x0000e000ff0a7b82 */ /* 0x000e240000000a00 */
[----:B0-----:R-:W-:-:S04]  /*03c0*/  IMAD.WIDE R16, R3, 0x4, R10 ;  /* 0x0000000403107825 */ /* 0x001fc800078e020a */
[C---:B------:R-:W-:Y:S02]  /*03d0*/  IMAD.WIDE R10, R6.reuse, 0x4, R16 ;  /* 0x00000004060a7825 */ /* 0x040fe400078e0210 */
[----:B------:R-:W2:Y:S02]  /*03e0*/  LDG.E R16, desc[UR6][R16.64] ;  /* 0x0000000610107981 */ /* 0x000ea4000c1e1900 */
[C---:B------:R-:W-:Y:S02]  /*03f0*/  IMAD.WIDE R12, R6.reuse, 0x4, R10 ;  /* 0x00000004060c7825 */ /* 0x040fe400078e020a */
[----:B------:R-:W3:Y:S02]  /*0400*/  LDG.E R10, desc[UR6][R10.64] ;  /* 0x000000060a0a7981 */ /* 0x000ee4000c1e1900 */
[C---:B------:R-:W-:Y:S02]  /*0410*/  IMAD.WIDE R14, R6.reuse, 0x4, R12 ;  /* 0x00000004060e7825 */ /* 0x040fe400078e020c */
[----:B------:R-:W4:Y:S04]  /*0420*/  LDG.E R12, desc[UR6][R12.64] ;  /* 0x000000060c0c7981 */ /* 0x000f28000c1e1900 */
[----:B------:R-:W5:Y:S01]  /*0430*/  LDG.E R14, desc[UR6][R14.64] ;  /* 0x000000060e0e7981 */ /* 0x000f62000c1e1900 */
[----:B------:R-:W-:-:S05]  /*0440*/  IMAD R3, R6, 0x4, R3 ;  /* 0x0000000406037824 */ /* 0x000fca00078e0203 */
[----:B------:R-:W-:Y:S01]  /*0450*/  ISETP.GE.AND P0, PT, R3, UR8, PT ;  /* 0x0000000803007c0c */ /* 0x000fe2000bf06270 */
[----:B--2---:R-:W-:-:S04]  /*0460*/  FADD R5, R16, R5 ;  /* 0x0000000510057221 */ /* 0x004fc80000000000 */
[----:B---3--:R-:W-:-:S04]  /*0470*/  FADD R5, R5, R10 ;  /* 0x0000000a05057221 */ /* 0x008fc80000000000 */
[----:B----4-:R-:W-:-:S04]  /*0480*/  FADD R5, R5, R12 ;  /* 0x0000000c05057221 */ /* 0x010fc80000000000 */
[----:B-----5:R-:W-:Y:S01]  /*0490*/  FADD R5, R5, R14 ;  /* 0x0000000e05057221 */ /* 0x020fe20000000000 */
[----:B------:R-:W-:Y:S06]  /*04a0*/  @!P0 BRA `(.L_x_5) ;  /* 0xfffffffc00c08947 */ /* 0x000fec000383ffff */
.L_x_1:
[----:B------:R-:W-:Y:S05]  /*04b0*/  BSYNC.RECONVERGENT B0 ;  /* 0x0000000000007941 */ /* 0x000fea0003800200 */
.L_x_0:
[----:B------:R-:W-:Y:S01]  /*04c0*/  ISETP.NE.AND P0, PT, R2, RZ, PT ;  /* 0x000000ff0200720c */ /* 0x000fe20003f05270 */
[----:B------:R-:W0:Y:S01]  /*04d0*/  S2UR UR5, SR_CgaCtaId ;  /* 0x00000000000579c3 */ /* 0x000e220000008800 */
[----:B------:R-:W-:Y:S01]  /*04e0*/  UMOV UR4, 0x400 ;  /* 0x0000040000047882 */ /* 0x000fe20000000000 */
[----:B------:R-:W-:-:S10]  /*04f0*/  ISETP.GE.U32.AND P1, PT, R7, 0x2, PT ;  /* 0x000000020700780c */ /* 0x000fd40003f26070 */
[----:B------:R-:W1:Y:S01]  /*0500*/  @!P0 S2R R3, SR_CgaCtaId ;  /* 0x0000000000038919 */ /* 0x000e620000008800 */
[----:B------:R-:W-:Y:S01]  /*0510*/  @!P0 MOV R0, 0x400 ;  /* 0x0000040000008802 */ /* 0x000fe20000000f00 */
[----:B0-----:R-:W-:-:S06]  /*0520*/  ULEA UR4, UR5, UR4, 0x18 ;  /* 0x0000000405047291 */ /* 0x001fcc000f8ec0ff */
[----:B------:R-:W-:-:S05]  /*0530*/  LEA R8, R2, UR4, 0x2 ;  /* 0x0000000402087c11 */ /* 0x000fca000f8e10ff */
[----:B------:R0:W-:Y:S01]  /*0540*/  STS [R8], R5 ;  /* 0x0000000508007388 */ /* 0x0001e20000000800 */
[----:B-1----:R-:W-:Y:S01]  /*0550*/  @!P0 LEA R13, R3, R0, 0x18 ;  /* 0x00000000030d8211 */ /* 0x002fe200078ec0ff */
[----:B------:R-:W-:Y:S06]  /*0560*/  BAR.SYNC.DEFER_BLOCKING 0x0 ;  /* 0x0000000000007b1d */ /* 0x000fec0000010000 */
[----:B0-----:R-:W-:Y:S05]  /*0570*/  @!P1 BRA `(.L_x_6) ;  /* 0x0000000000309947 */ /* 0x001fea0003800000 */
[----:B------:R-:W-:-:S07]  /*0580*/  IMAD.MOV.U32 R0, RZ, RZ, R7 ;  /* 0x000000ffff007224 */ /* 0x000fce00078e0007 */
.L_x_7:
[----:B------:R-:W-:-:S04]  /*0590*/  SHF.R.U32.HI R11, RZ, 0x1, R0 ;  /* 0x00000001ff0b7819 */ /* 0x000fc80000011600 */
[----:B------:R-:W-:-:S13]  /*05a0*/  ISETP.GE.U32.AND P1, PT, R2, R11, PT ;  /* 0x0000000b0200720c */ /* 0x000fda0003f26070 */
[----:B------:R-:W-:Y:S01]  /*05b0*/  @!P1 IMAD R3, R11, 0x4, R8 ;  /* 0x000000040b039824 */ /* 0x000fe200078e0208 */
[----:B------:R-:W-:Y:S05]  /*05c0*/  @!P1 LDS R4, [R8] ;  /* 0x0000000008049984 */ /* 0x000fea0000000800 */
[----:B------:R-:W0:Y:S02]  /*05d0*/  @!P1 LDS R3, [R3] ;  /* 0x0000000003039984 */ /* 0x000e240000000800 */
[----:B0-----:R-:W-:-:S05]  /*05e0*/  @!P1 FADD R5, R3, R4 ;  /* 0x0000000403059221 */ /* 0x001fca0000000000 */
[----:B------:R0:W-:Y:S01]  /*05f0*/  @!P1 STS [R8], R5 ;  /* 0x0000000508009388 */ /* 0x0001e20000000800 */
[----:B------:R-:W-:Y:S01]  /*0600*/  BAR.SYNC.DEFER_BLOCKING 0x0 ;  /* 0x0000000000007b1d */ /* 0x000fe20000010000 */
[----:B------:R-:W-:Y:S02]  /*0610*/  ISETP.GT.U32.AND P1, PT, R0, 0x3, PT ;  /* 0x000000030000780c */ /* 0x000fe40003f24070 */
[----:B------:R-:W-:-:S11]  /*0620*/  MOV R0, R11 ;  /* 0x0000000b00007202 */ /* 0x000fd60000000f00 */
[----:B0-----:R-:W-:Y:S05]  /*0630*/  @P1 BRA `(.L_x_7) ;  /* 0xfffffffc00d41947 */ /* 0x001fea000383ffff */
.L_x_6:
[----:B------:R-:W0:Y:S01]  /*0640*/  @!P0 LDS R0, [R13] ;  /* 0x000000000d008984 */ /* 0x000e220000000800 */
[----:B------:R-:W1:Y:S01]  /*0650*/  LDCU UR4, c[0x0][0x390] ;  /* 0x00007200ff0477ac */ /* 0x000e620008000800 */
[----:B------:R-:W-:Y:S01]  /*0660*/  BSSY.RECONVERGENT B0, `(.L_x_8) ;  /* 0x0000027000007945 */ /* 0x000fe20003800200 */
[----:B------:R-:W-:Y:S01]  /*0670*/  IMAD.MOV.U32 R11, RZ, RZ, RZ ;  /* 0x000000ffff0b7224 */ /* 0x000fe200078e00ff */
[----:B------:R-:W2:Y:S01]  /*0680*/  LDCU UR8, c[0x0][0x390] ;  /* 0x00007200ff0877ac */ /* 0x000ea20008000800 */
[----:B0-----:R0:W-:Y:S01]  /*0690*/  @!P0 STS [R13+0x400], R0 ;  /* 0x000400000d008388 */ /* 0x0011e20000000800 */
[----:B------:R-:W-:Y:S01]  /*06a0*/  BAR.SYNC.DEFER_BLOCKING 0x0 ;  /* 0x0000000000007b1d */ /* 0x000fe20000010000 */
[----:B-1----:R-:W-:-:S13]  /*06b0*/  ISETP.GE.AND P0, PT, R9, UR4, PT ;  /* 0x0000000409007c0c */ /* 0x002fda000bf06270 */
[----:B0-2---:R-:W-:Y:S05]  /*06c0*/  @P0 BRA `(.L_x_9) ;  /* 0x0000000000800947 */ /* 0x005fea0003800000 */
[----:B------:R-:W0:Y:S01]  /*06d0*/  S2UR UR5, SR_CgaCtaId ;  /* 0x00000000000579c3 */ /* 0x000e220000008800 */
[----:B------:R-:W-:Y:S01]  /*06e0*/  UMOV UR4, 0x400 ;  /* 0x0000040000047882 */ /* 0x000fe20000000000 */
[----:B------:R-:W-:-:S06]  /*06f0*/  IMAD.MOV.U32 R11, RZ, RZ, RZ ;  /* 0x000000ffff0b7224 */ /* 0x000fcc00078e00ff */
[----:B------:R-:W1:Y:S01]  /*0700*/  LDC.64 R4, c[0x0][0x380] ;  /* 0x0000e000ff047b82 */ /* 0x000e620000000a00 */
[----:B0-----:R-:W-:-:S09]  /*0710*/  ULEA UR4, UR5, UR4, 0x18 ;  /* 0x0000000405047291 */ /* 0x001fd2000f8ec0ff */
[----:B------:R-:W0:Y:S03]  /*0720*/  LDS R3, [UR4+0x400] ;  /* 0x00040004ff037984 */ /* 0x000e260008000800 */
.L_x_12:
[----:B-1----:R-:W-:-:S05]  /*0730*/  IMAD.WIDE R12, R9, 0x4, R4 ;  /* 0x00000004090c7825 */ /* 0x002fca00078e0204 */
[----:B------:R-:W2:Y:S01]  /*0740*/  LDG.E R0, desc[UR6][R12.64] ;  /* 0x000000060c007981 */ /* 0x000ea2000c1e1900 */
[----:B0-----:R-:W0:Y:S01]  /*0750*/  MUFU.RCP R10, R3 ;  /* 0x00000003000a7308 */ /* 0x001e220000001000 */
[----:B------:R-:W-:Y:S01]  /*0760*/  BSSY.RECONVERGENT B1, `(.L_x_10) ;  /* 0x000000b000017945 */ /* 0x000fe20003800200 */
[----:B0-----:R-:W-:-:S04]  /*0770*/  FFMA R15, -R3, R10, 1 ;  /* 0x3f800000030f7423 */ /* 0x001fc8000000010a */
[----:B------:R-:W-:Y:S02]  /*0780*/  FFMA R15, R10, R15, R10 ;  /* 0x0000000f0a0f7223 */ /* 0x000fe4000000000a */
[----:B--2---:R-:W0:Y:S02]  /*0790*/  FCHK P0, R0, R3 ;  /* 0x0000000300007302 */ /* 0x004e240000000000 */
[----:B------:R-:W-:-:S04]  /*07a0*/  FFMA R10, R0, R15, RZ ;  /* 0x0000000f000a7223 */ /* 0x000fc800000000ff */
[----:B------:R-:W-:-:S04]  /*07b0*/  FFMA R14, -R3, R10, R0 ;  /* 0x0000000a030e7223 */ /* 0x000fc80000000100 */
[----:B------:R-:W-:Y:S01]  /*07c0*/  FFMA R10, R15, R14, R10 ;  /* 0x0000000e0f0a7223 */ /* 0x000fe2000000000a */
[----:B0-----:R-:W-:Y:S06]  /*07d0*/  @!P0 BRA `(.L_x_11) ;  /* 0x00000000000c8947 */ /* 0x001fec0003800000 */
[----:B------:R-:W-:-:S07]  /*07e0*/  MOV R10, 0x800 ;  /* 0x00000800000a7802 */ /* 0x000fce0000000f00 */
[----:B------:R-:W-:Y:S05]  /*07f0*/  CALL.REL.NOINC `($__internal_0_$__cuda_sm3x_div_rn_noftz_f32_slowpath) ;  /* 0x0000000000cc7944 */ /* 0x000fea0003c00000 */
[----:B------:R-:W-:-:S07]  /*0800*/  IMAD.MOV.U32 R10, RZ, RZ, R0 ;  /* 0x000000ffff0a7224 */ /* 0x000fce00078e0000 */
.L_x_11:
[----:B------:R-:W-:Y:S05]  /*0810*/  BSYNC.RECONVERGENT B1 ;  /* 0x0000000000017941 */ /* 0x000fea0003800200 */
.L_x_10:
[----:B------:R-:W-:Y:S01]  /*0820*/  FSETP.GT.AND P0, PT, R10, 1.00000001335143196e-10, PT ;  /* 0x2edbe6ff0a00780b */ /* 0x000fe20003f04000 */
[----:B------:R-:W-:-:S03]  /*0830*/  IMAD.IADD R9, R6, 0x1, R9 ;  /* 0x0000000106097824 */ /* 0x000fc600078e0209 */
[----:B------:R-:W-:-:S09]  /*0840*/  FSETP.GEU.OR P2, PT, |R10|, 1.175494350822287508e-38, !P0 ;  /* 0x008000000a00780b */ /* 0x000fd2000474e600 */
[C---:B------:R-:W-:Y:S01]  /*0850*/  @P0 FMUL R13, R10.reuse, 16777216 ;  /* 0x4b8000000a0d0820 */ /* 0x040fe20000400000 */
[----:B------:R-:W-:-:S04]  /*0860*/  @P0 FSETP.GEU.AND P1, PT, |R10|, 1.175494350822287508e-38, PT ;  /* 0x008000000a00080b */ /* 0x000fc80003f2e200 */
[----:B------:R-:W-:Y:S02]  /*0870*/  @P0 FSEL R13, R13, R10, !P1 ;  /* 0x0000000a0d0d0208 */ /* 0x000fe40004800000 */
[----:B------:R-:W-:Y:S02]  /*0880*/  ISETP.GE.AND P1, PT, R9, UR8, PT ;  /* 0x0000000809007c0c */ /* 0x000fe4000bf26270 */
[----:B------:R-:W0:Y:S02]  /*0890*/  @P0 MUFU.LG2 R0, R13 ;  /* 0x0000000d00000308 */ /* 0x000e240000000c00 */
[----:B0-----:R-:W-:-:S04]  /*08a0*/  @!P2 FADD R0, R0, -24 ;  /* 0xc1c000000000a421 */ /* 0x001fc80000000000 */
[----:B------:R-:W-:-:S05]  /*08b0*/  @P0 FFMA R11, R0, -R10, R11 ;  /* 0x8000000a000b0223 */ /* 0x000fca000000000b */
[----:B------:R-:W-:Y:S05]  /*08c0*/  @!P1 BRA `(.L_x_12) ;  /* 0xfffffffc00989947 */ /* 0x000fea000383ffff */
.L_x_9:
[----:B------:R-:W-:Y:S05]  /*08d0*/  BSYNC.RECONVERGENT B0 ;  /* 0x0000000000007941 */ /* 0x000fea0003800200 */
.L_x_8:
[----:B------:R-:W-:Y:S01]  /*08e0*/  ISETP.GE.U32.AND P1, PT, R7, 0x2, PT ;  /* 0x000000020700780c */ /* 0x000fe20003f26070 */
[----:B------:R0:W-:Y:S01]  /*08f0*/  STS [R8], R11 ;  /* 0x0000000b08007388 */ /* 0x0001e20000000800 */
[----:B------:R-:W-:Y:S01]  /*0900*/  BAR.SYNC.DEFER_BLOCKING 0x0 ;  /* 0x0000000000007b1d */ /* 0x000fe20000010000 */
[----:B------:R-:W-:-:S10]  /*0910*/  ISETP.NE.AND P0, PT, R2, RZ, PT ;  /* 0x000000ff0200720c */ /* 0x000fd40003f05270 */
[----:B0-----:R-:W-:Y:S05]  /*0920*/  @!P1 BRA `(.L_x_13) ;  /* 0x00000000002c9947 */ /* 0x001fea0003800000 */
.L_x_14:
        /* <DEDUP_REMOVED lines=8> */
[----:B------:R-:W-:Y:S01]  /*09b0*/  ISETP.GT.U32.AND P1, PT, R7, 0x3, PT ;  /* 0x000000030700780c */ /* 0x000fe20003f24070 */
[----:B------:R-:W-:-:S12]  /*09c0*/  IMAD.MOV.U32 R7, RZ, RZ, R5 ;  /* 0x000000ffff077224 */ /* 0x000fd800078e0005 */
[----:B0-----:R-:W-:Y:S05]  /*09d0*/  @P1 BRA `(.L_x_14) ;  /* 0xfffffffc00d41947 */ /* 0x001fea000383ffff */
.L_x_13:
[----:B------:R-:W-:Y:S05]  /*09e0*/  @P0 EXIT ;  /* 0x000000000000094d */ /* 0x000fea0003800000 */
[----:B------:R-:W0:Y:S01]  /*09f0*/  S2UR UR5, SR_CgaCtaId ;  /* 0x00000000000579c3 */ /* 0x000e220000008800 */
[----:B------:R-:W-:Y:S02]  /*0a00*/  UMOV UR4, 0x400 ;  /* 0x0000040000047882 */ /* 0x000fe40000000000 */
[----:B0-----:R-:W-:Y:S01]  /*0a10*/  ULEA UR4, UR5, UR4, 0x18 ;  /* 0x0000000405047291 */ /* 0x001fe2000f8ec0ff */
[----:B------:R-:W0:Y:S08]  /*0a20*/  LDCU UR5, c[0x0][0x390] ;  /* 0x00007200ff0577ac */ /* 0x000e300008000800 */
[----:B------:R-:W1:Y:S01]  /*0a30*/  LDS R0, [UR4] ;  /* 0x00000004ff007984 */ /* 0x000e620008000800 */
[----:B0-----:R-:W-:-:S04]  /*0a40*/  I2FP.F32.S32 R3, UR5 ;  /* 0x0000000500037c45 */ /* 0x001fc80008201400 */
[----:B------:R-:W0:Y:S02]  /*0a50*/  MUFU.RCP R2, R3 ;  /* 0x0000000300027308 */ /* 0x000e240000001000 */
[----:B0-----:R-:W-:-:S04]  /*0a60*/  FFMA R5, -R3, R2, 1 ;  /* 0x3f80000003057423 */ /* 0x001fc80000000102 */
[----:B------:R-:W-:Y:S02]  /*0a70*/  FFMA R5, R2, R5, R2 ;  /* 0x0000000502057223 */ /* 0x000fe40000000002 */
[----:B-1----:R-:W0:Y:S02]  /*0a80*/  FCHK P0, R0, R3 ;  /* 0x0000000300007302 */ /* 0x002e240000000000 */
[----:B------:R-:W-:-:S04]  /*0a90*/  FFMA R2, R0, R5, RZ ;  /* 0x0000000500027223 */ /* 0x000fc800000000ff */
[----:B------:R-:W-:-:S04]  /*0aa0*/  FFMA R4, -R3, R2, R0 ;  /* 0x0000000203047223 */ /* 0x000fc80000000100 */
[----:B------:R-:W-:Y:S01]  /*0ab0*/  FFMA R5, R5, R4, R2 ;  /* 0x0000000405057223 */ /* 0x000fe20000000002 */
[----:B0-----:R-:W-:Y:S06]  /*0ac0*/  @!P0 BRA `(.L_x_15) ;  /* 0x00000000000c8947 */ /* 0x001fec0003800000 */
[----:B------:R-:W-:-:S07]  /*0ad0*/  MOV R10, 0xaf0 ;  /* 0x00000af0000a7802 */ /* 0x000fce0000000f00 */
[----:B------:R-:W-:Y:S05]  /*0ae0*/  CALL.REL.NOINC `($__internal_0_$__cuda_sm3x_div_rn_noftz_f32_slowpath) ;  /* 0x0000000000107944 */ /* 0x000fea0003c00000 */
[----:B------:R-:W-:-:S07]  /*0af0*/  MOV R5, R0 ;  /* 0x0000000000057202 */ /* 0x000fce0000000f00 */
.L_x_15:
[----:B------:R-:W0:Y:S02]  /*0b00*/  LDC.64 R2, c[0x0][0x388] ;  /* 0x0000e200ff027b82 */ /* 0x000e240000000a00 */
[----:B0-----:R-:W-:Y:S01]  /*0b10*/  REDG.E.ADD.F32.FTZ.RN.STRONG.GPU desc[UR6][R2.64], R5 ;  /* 0x00000005020079a6 */ /* 0x001fe2000c12f306 */
[----:B------:R-:W-:Y:S05]  /*0b20*/  EXIT ;  /* 0x000000000000794d */ /* 0x000fea0003800000 */
        .weak           $__internal_0_$__cuda_sm3x_div_rn_noftz_f32_slowpath
        .type           $__internal_0_$__cuda_sm3x_div_rn_noftz_f32_slowpath,@function
        .size           $__internal_0_$__cuda_sm3x_div_rn_noftz_f32_slowpath,(.L_x_45 - $__internal_0_$__cuda_sm3x_div_rn_noftz_f32_slowpath)
$__internal_0_$__cuda_sm3x_div_rn_noftz_f32_slowpath:
[--C-:B------:R-:W-:Y:S01]  /*0b30*/  SHF.R.U32.HI R13, RZ, 0x17, R3.reuse ;  /* 0x00000017ff0d7819 */ /* 0x100fe20000011603 */
[----:B------:R-:W-:Y:S01]  /*0b40*/  BSSY.RECONVERGENT B2, `(.L_x_16) ;  /* 0x0000063000027945 */ /* 0x000fe20003800200 */
[----:B------:R-:W-:Y:S01]  /*0b50*/  SHF.R.U32.HI R12, RZ, 0x17, R0 ;  /* 0x00000017ff0c7819 */ /* 0x000fe20000011600 */
[----:B------:R-:W-:Y:S01]  /*0b60*/  IMAD.MOV.U32 R15, RZ, RZ, R3 ;  /* 0x000000ffff0f7224 */ /* 0x000fe200078e0003 */
[----:B------:R-:W-:Y:S02]  /*0b70*/  LOP3.LUT R13, R13, 0xff, RZ, 0xc0, !PT ;  /* 0x000000ff0d0d7812 */ /* 0x000fe400078ec0ff */
[----:B------:R-:W-:-:S03]  /*0b80*/  LOP3.LUT R18, R12, 0xff, RZ, 0xc0, !PT ;  /* 0x000000ff0c127812 */ /* 0x000fc600078ec0ff */
[----:B------:R-:W-:Y:S02]  /*0b90*/  VIADD R16, R13, 0xffffffff ;  /* 0xffffffff0d107836 */ /* 0x000fe40000000000 */
[----:B------:R-:W-:-:S03]  /*0ba0*/  VIADD R14, R18, 0xffffffff ;  /* 0xffffffff120e7836 */ /* 0x000fc60000000000 */
[----:B------:R-:W-:-:S04]  /*0bb0*/  ISETP.GT.U32.AND P0, PT, R16, 0xfd, PT ;  /* 0x000000fd1000780c */ /* 0x000fc80003f04070 */
[----:B------:R-:W-:-:S13]  /*0bc0*/  ISETP.GT.U32.OR P0, PT, R14, 0xfd, P0 ;  /* 0x000000fd0e00780c */ /* 0x000fda0000704470 */
[----:B------:R-:W-:Y:S01]  /*0bd0*/  @!P0 IMAD.MOV.U32 R12, RZ, RZ, RZ ;  /* 0x000000ffff0c8224 */ /* 0x000fe200078e00ff */
[----:B------:R-:W-:Y:S06]  /*0be0*/  @!P0 BRA `(.L_x_17) ;  /* 0x00000000005c8947 */ /* 0x000fec0003800000 */
[----:B------:R-:W-:Y:S02]  /*0bf0*/  FSETP.GTU.FTZ.AND P0, PT, |R0|, +INF , PT ;  /* 0x7f8000000000780b */ /* 0x000fe40003f1c200 */
[----:B------:R-:W-:-:S04]  /*0c00*/  FSETP.GTU.FTZ.AND P1, PT, |R3|, +INF , PT ;  /* 0x7f8000000300780b */ /* 0x000fc80003f3c200 */
[----:B------:R-:W-:-:S13]  /*0c10*/  PLOP3.LUT P0, PT, P0, P1, PT, 0xf8, 0x8f ;  /* 0x00000000008f781c */ /* 0x000fda0000703f70 */
[----:B------:R-:W-:Y:S05]  /*0c20*/  @P0 BRA `(.L_x_18) ;  /* 0x00000004004c0947 */ /* 0x000fea0003800000 */
[----:B------:R-:W-:-:S13]  /*0c30*/  LOP3.LUT P0, RZ, R15, 0x7fffffff, R0, 0xc8, !PT ;  /* 0x7fffffff0fff7812 */ /* 0x000fda000780c800 */
[----:B------:R-:W-:Y:S05]  /*0c40*/  @!P0 BRA `(.L_x_19) ;  /* 0x00000004003c8947 */ /* 0x000fea0003800000 */
[C---:B------:R-:W-:Y:S02]  /*0c50*/  FSETP.NEU.FTZ.AND P2, PT, |R0|.reuse, +INF , PT ;  /* 0x7f8000000000780b */ /* 0x040fe40003f5d200 */
[----:B------:R-:W-:Y:S02]  /*0c60*/  FSETP.NEU.FTZ.AND P1, PT, |R3|, +INF , PT ;  /* 0x7f8000000300780b */ /* 0x000fe40003f3d200 */
[----:B------:R-:W-:-:S11]  /*0c70*/  FSETP.NEU.FTZ.AND P0, PT, |R0|, +INF , PT ;  /* 0x7f8000000000780b */ /* 0x000fd60003f1d200 */
[----:B------:R-:W-:Y:S05]  /*0c80*/  @!P1 BRA !P2, `(.L_x_19) ;  /* 0x00000004002c9947 */ /* 0x000fea0005000000 */
[----:B------:R-:W-:-:S04]  /*0c90*/  LOP3.LUT P2, RZ, R0, 0x7fffffff, RZ, 0xc0, !PT ;  /* 0x7fffffff00ff7812 */ /* 0x000fc8000784c0ff */
[----:B------:R-:W-:-:S13]  /*0ca0*/  PLOP3.LUT P1, PT, P1, P2, PT, 0x2f, 0xf2 ;  /* 0x0000000000f2781c */ /* 0x000fda0000f24577 */
[----:B------:R-:W-:Y:S05]  /*0cb0*/  @P1 BRA `(.L_x_20) ;  /* 0x0000000400181947 */ /* 0x000fea0003800000 */
[----:B------:R-:W-:-:S04]  /*0cc0*/  LOP3.LUT P1, RZ, R15, 0x7fffffff, RZ, 0xc0, !PT ;  /* 0x7fffffff0fff7812 */ /* 0x000fc8000782c0ff */
[----:B------:R-:W-:-:S13]  /*0cd0*/  PLOP3.LUT P0, PT, P0, P1, PT, 0x2f, 0xf2 ;  /* 0x0000000000f2781c */ /* 0x000fda0000702577 */
[----:B------:R-:W-:Y:S05]  /*0ce0*/  @P0 BRA `(.L_x_21) ;  /* 0x0000000400000947 */ /* 0x000fea0003800000 */
[----:B------:R-:W-:Y:S02]  /*0cf0*/  ISETP.GE.AND P0, PT, R14, RZ, PT ;  /* 0x000000ff0e00720c */ /* 0x000fe40003f06270 */
[----:B------:R-:W-:-:S11]  /*0d00*/  ISETP.GE.AND P1, PT, R16, RZ, PT ;  /* 0x000000ff1000720c */ /* 0x000fd60003f26270 */
[----:B------:R-:W-:Y:S02]  /*0d10*/  @P0 IMAD.MOV.U32 R12, RZ, RZ, RZ ;  /* 0x000000ffff0c0224 */ /* 0x000fe400078e00ff */
[----:B------:R-:W-:Y:S01]  /*0d20*/  @!P0 FFMA R0, R0, 1.84467440737095516160e+19, RZ ;  /* 0x5f80000000008823 */ /* 0x000fe200000000ff */
[----:B------:R-:W-:Y:S02]  /*0d30*/  @!P0 IMAD.MOV.U32 R12, RZ, RZ, -0x40 ;  /* 0xffffffc0ff0c8424 */ /* 0x000fe400078e00ff */
[----:B------:R-:W-:-:S03]  /*0d40*/  @!P1 FFMA R15, R3, 1.84467440737095516160e+19, RZ ;  /* 0x5f800000030f9823 */ /* 0x000fc600000000ff */
[----:B------:R-:W-:-:S07]  /*0d50*/  @!P1 IADD3 R12, PT, PT, R12, 0x40, RZ ;  /* 0x000000400c0c9810 */ /* 0x000fce0007ffe0ff */
.L_x_17:
[----:B------:R-:W-:Y:S01]  /*0d60*/  LEA R14, R13, 0xc0800000, 0x17 ;  /* 0xc08000000d0e7811 */ /* 0x000fe200078eb8ff */
[----:B------:R-:W-:Y:S04]  /*0d70*/  BSSY.RECONVERGENT B3, `(.L_x_22) ;  /* 0x0000036000037945 */ /* 0x000fe80003800200 */
[----:B------:R-:W-:Y:S02]  /*0d80*/  IMAD.IADD R16, R15, 0x1, -R14 ;  /* 0x000000010f107824 */ /* 0x000fe400078e0a0e */
[----:B------:R-:W-:Y:S02]  /*0d90*/  VIADD R14, R18, 0xffffff81 ;  /* 0xffffff81120e7836 */ /* 0x000fe40000000000 */
[----:B------:R-:W0:Y:S01]  /*0da0*/  MUFU.RCP R15, R16 ;  /* 0x00000010000f7308 */ /* 0x000e220000001000 */
[----:B------:R-:W-:Y:S01]  /*0db0*/  FADD.FTZ R17, -R16, -RZ ;  /* 0x800000ff10117221 */ /* 0x000fe20000010100 */
[----:B------:R-:W-:-:S03]  /*0dc0*/  IMAD R0, R14, -0x800000, R0 ;  /* 0xff8000000e007824 */ /* 0x000fc600078e0200 */
[----:B0-----:R-:W-:-:S04]  /*0dd0*/  FFMA R18, R15, R17, 1 ;  /* 0x3f8000000f127423 */ /* 0x001fc80000000011 */
[----:B------:R-:W-:-:S04]  /*0de0*/  FFMA R15, R15, R18, R15 ;  /* 0x000000120f0f7223 */ /* 0x000fc8000000000f */
[----:B------:R-:W-:-:S04]  /*0df0*/  FFMA R18, R0, R15, RZ ;  /* 0x0000000f00127223 */ /* 0x000fc800000000ff */
[----:B------:R-:W-:-:S04]  /*0e00*/  FFMA R19, R17, R18, R0 ;  /* 0x0000001211137223 */ /* 0x000fc80000000000 */
[----:B------:R-:W-:-:S04]  /*0e10*/  FFMA R18, R15, R19, R18 ;  /* 0x000000130f127223 */ /* 0x000fc80000000012 */
[----:B------:R-:W-:Y:S01]  /*0e20*/  FFMA R19, R17, R18, R0 ;  /* 0x0000001211137223 */ /* 0x000fe20000000000 */
[----:B------:R-:W-:-:S03]  /*0e30*/  IADD3 R17, PT, PT, R14, 0x7f, -R13 ;  /* 0x0000007f0e117810 */ /* 0x000fc60007ffe80d */
[----:B------:R-:W-:Y:S02]  /*0e40*/  FFMA R0, R15, R19, R18 ;  /* 0x000000130f007223 */ /* 0x000fe40000000012 */
[----:B------:R-:W-:-:S03]  /*0e50*/  IMAD.IADD R17, R17, 0x1, R12 ;  /* 0x0000000111117824 */ /* 0x000fc600078e020c */
[----:B------:R-:W-:-:S04]  /*0e60*/  SHF.R.U32.HI R13, RZ, 0x17, R0 ;  /* 0x00000017ff0d7819 */ /* 0x000fc80000011600 */
[----:B------:R-:W-:-:S05]  /*0e70*/  LOP3.LUT R13, R13, 0xff, RZ, 0xc0, !PT ;  /* 0x000000ff0d0d7812 */ /* 0x000fca00078ec0ff */
[----:B------:R-:W-:-:S04]  /*0e80*/  IMAD.IADD R16, R13, 0x1, R17 ;  /* 0x000000010d107824 */ /* 0x000fc800078e0211 */
[----:B------:R-:W-:-:S05]  /*0e90*/  VIADD R12, R16, 0xffffffff ;  /* 0xffffffff100c7836 */ /* 0x000fca0000000000 */
[----:B------:R-:W-:-:S13]  /*0ea0*/  ISETP.GE.U32.AND P0, PT, R12, 0xfe, PT ;  /* 0x000000fe0c00780c */ /* 0x000fda0003f06070 */
[----:B------:R-:W-:Y:S05]  /*0eb0*/  @!P0 BRA `(.L_x_23) ;  /* 0x0000000000808947 */ /* 0x000fea0003800000 */
[----:B------:R-:W-:-:S13]  /*0ec0*/  ISETP.GT.AND P0, PT, R16, 0xfe, PT ;  /* 0x000000fe1000780c */ /* 0x000fda0003f04270 */
[----:B------:R-:W-:Y:S05]  /*0ed0*/  @P0 BRA `(.L_x_24) ;  /* 0x00000000006c0947 */ /* 0x000fea0003800000 */
[----:B------:R-:W-:-:S13]  /*0ee0*/  ISETP.GE.AND P0, PT, R16, 0x1, PT ;  /* 0x000000011000780c */ /* 0x000fda0003f06270 */
[----:B------:R-:W-:Y:S05]  /*0ef0*/  @P0 BRA `(.L_x_25) ;  /* 0x0000000000740947 */ /* 0x000fea0003800000 */
[----:B------:R-:W-:Y:S02]  /*0f00*/  ISETP.GE.AND P0, PT, R16, -0x18, PT ;  /* 0xffffffe81000780c */ /* 0x000fe40003f06270 */
[----:B------:R-:W-:-:S11]  /*0f10*/  LOP3.LUT R0, R0, 0x80000000, RZ, 0xc0, !PT ;  /* 0x8000000000007812 */ /* 0x000fd600078ec0ff */
[----:B------:R-:W-:Y:S05]  /*0f20*/  @!P0 BRA `(.L_x_25) ;  /* 0x0000000000688947 */ /* 0x000fea0003800000 */
[CCC-:B------:R-:W-:Y:S01]  /*0f30*/  FFMA.RZ R12, R15.reuse, R19.reuse, R18.reuse ;  /* 0x000000130f0c7223 */ /* 0x1c0fe2000000c012 */
[C---:B------:R-:W-:Y:S01]  /*0f40*/  VIADD R14, R16.reuse, 0x20 ;  /* 0x00000020100e7836 */ /* 0x040fe20000000000 */
[C---:B------:R-:W-:Y:S02]  /*0f50*/  ISETP.NE.AND P2, PT, R16.reuse, RZ, PT ;  /* 0x000000ff1000720c */ /* 0x040fe40003f45270 */
[----:B------:R-:W-:Y:S02]  /*0f60*/  ISETP.NE.AND P1, PT, R16, RZ, PT ;  /* 0x000000ff1000720c */ /* 0x000fe40003f25270 */
[----:B------:R-:W-:Y:S01]  /*0f70*/  LOP3.LUT R13, R12, 0x7fffff, RZ, 0xc0, !PT ;  /* 0x007fffff0c0d7812 */ /* 0x000fe200078ec0ff */
[CCC-:B------:R-:W-:Y:S01]  /*0f80*/  FFMA.RP R12, R15.reuse, R19.reuse, R18.reuse ;  /* 0x000000130f0c7223 */ /* 0x1c0fe20000008012 */
[----:B------:R-:W-:Y:S01]  /*0f90*/  FFMA.RM R15, R15, R19, R18 ;  /* 0x000000130f0f7223 */ /* 0x000fe20000004012 */
[----:B------:R-:W-:Y:S02]  /*0fa0*/  IADD3 R16, PT, PT, -R16, RZ, RZ ;  /* 0x000000ff10107210 */ /* 0x000fe40007ffe1ff */
[----:B------:R-:W-:-:S02]  /*0fb0*/  LOP3.LUT R13, R13, 0x800000, RZ, 0xfc, !PT ;  /* 0x008000000d0d7812 */ /* 0x000fc400078efcff */
[----:B------:R-:W-:Y:S02]  /*0fc0*/  FSETP.NEU.FTZ.AND P0, PT, R12, R15, PT ;  /* 0x0000000f0c00720b */ /* 0x000fe40003f1d000 */
[----:B------:R-:W-:Y:S02]  /*0fd0*/  SHF.L.U32 R14, R13, R14, RZ ;  /* 0x0000000e0d0e7219 */ /* 0x000fe400000006ff */
[----:B------:R-:W-:Y:S02]  /*0fe0*/  SEL R12, R16, RZ, P2 ;  /* 0x000000ff100c7207 */ /* 0x000fe40001000000 */
[----:B------:R-:W-:Y:S02]  /*0ff0*/  ISETP.NE.AND P1, PT, R14, RZ, P1 ;  /* 0x000000ff0e00720c */ /* 0x000fe40000f25270 */
[----:B------:R-:W-:Y:S02]  /*1000*/  SHF.R.U32.HI R12, RZ, R12, R13 ;  /* 0x0000000cff0c7219 */ /* 0x000fe4000001160d */
[----:B------:R-:W-:-:S02]  /*1010*/  PLOP3.LUT P0, PT, P0, P1, PT, 0xf8, 0x8f ;  /* 0x00000000008f781c */ /* 0x000fc40000703f70 */
[----:B------:R-:W-:Y:S02]  /*1020*/  SHF.R.U32.HI R14, RZ, 0x1, R12 ;  /* 0x00000001ff0e7819 */ /* 0x000fe4000001160c */
[----:B------:R-:W-:-:S04]  /*1030*/  SEL R13, RZ, 0x1, !P0 ;  /* 0x00000001ff0d7807 */ /* 0x000fc80004000000 */
[----:B------:R-:W-:-:S04]  /*1040*/  LOP3.LUT R13, R13, 0x1, R14, 0xf8, !PT ;  /* 0x000000010d0d7812 */ /* 0x000fc800078ef80e */
[----:B------:R-:W-:-:S05]  /*1050*/  LOP3.LUT R13, R13, R12, RZ, 0xc0, !PT ;  /* 0x0000000c0d0d7212 */ /* 0x000fca00078ec0ff */
[----:B------:R-:W-:-:S05]  /*1060*/  IMAD.IADD R13, R14, 0x1, R13 ;  /* 0x000000010e0d7824 */ /* 0x000fca00078e020d */
[----:B------:R-:W-:Y:S01]  /*1070*/  LOP3.LUT R0, R13, R0, RZ, 0xfc, !PT ;  /* 0x000000000d007212 */ /* 0x000fe200078efcff */
[----:B------:R-:W-:Y:S06]  /*1080*/  BRA `(.L_x_25) ;  /* 0x0000000000107947 */ /* 0x000fec0003800000 */
.L_x_24:
[----:B------:R-:W-:-:S04]  /*1090*/  LOP3.LUT R0, R0, 0x80000000, RZ, 0xc0, !PT ;  /* 0x8000000000007812 */ /* 0x000fc800078ec0ff */
[----:B------:R-:W-:Y:S01]  /*10a0*/  LOP3.LUT R0, R0, 0x7f800000, RZ, 0xfc, !PT ;  /* 0x7f80000000007812 */ /* 0x000fe200078efcff */
[----:B------:R-:W-:Y:S06]  /*10b0*/  BRA `(.L_x_25) ;  /* 0x0000000000047947 */ /* 0x000fec0003800000 */
.L_x_23:
[----:B------:R-:W-:-:S07]  /*10c0*/  IMAD R0, R17, 0x800000, R0 ;  /* 0x0080000011007824 */ /* 0x000fce00078e0200 */
.L_x_25:
[----:B------:R-:W-:Y:S05]  /*10d0*/  BSYNC.RECONVERGENT B3 ;  /* 0x0000000000037941 */ /* 0x000fea0003800200 */
.L_x_22:
[----:B------:R-:W-:Y:S05]  /*10e0*/  BRA `(.L_x_26) ;  /* 0x0000000000207947 */ /* 0x000fea0003800000 */
.L_x_21:
[----:B------:R-:W-:-:S04]  /*10f0*/  LOP3.LUT R0, R15, 0x80000000, R0, 0x48, !PT ;  /* 0x800000000f007812 */ /* 0x000fc800078e4800 */
[----:B------:R-:W-:Y:S01]  /*1100*/  LOP3.LUT R0, R0, 0x7f800000, RZ, 0xfc, !PT ;  /* 0x7f80000000007812 */ /* 0x000fe200078efcff */
[----:B------:R-:W-:Y:S06]  /*1110*/  BRA `(.L_x_26) ;  /* 0x0000000000147947 */ /* 0x000fec0003800000 */
.L_x_20:
[----:B------:R-:W-:Y:S01]  /*1120*/  LOP3.LUT R0, R15, 0x80000000, R0, 0x48, !PT ;  /* 0x800000000f007812 */ /* 0x000fe200078e4800 */
[----:B------:R-:W-:Y:S06]  /*1130*/  BRA `(.L_x_26) ;  /* 0x00000000000c7947 */ /* 0x000fec0003800000 */
.L_x_19:
[----:B------:R-:W0:Y:S01]  /*1140*/  MUFU.RSQ R0, -QNAN ;  /* 0xffc0000000007908 */ /* 0x000e220000001400 */
[----:B------:R-:W-:Y:S05]  /*1150*/  BRA `(.L_x_26) ;  /* 0x0000000000047947 */ /* 0x000fea0003800000 */
.L_x_18:
[----:B------:R-:W-:-:S07]  /*1160*/  FADD.FTZ R0, R0, R3 ;  /* 0x0000000300007221 */ /* 0x000fce0000010000 */
.L_x_26:
[----:B------:R-:W-:Y:S05]  /*1170*/  BSYNC.RECONVERGENT B2 ;  /* 0x0000000000027941 */ /* 0x000fea0003800200 */
.L_x_16:
[----:B------:R-:W-:Y:S02]  /*1180*/  IMAD.MOV.U32 R12, RZ, RZ, R10 ;  /* 0x000000ffff0c7224 */ /* 0x000fe400078e000a */
[----:B------:R-:W-:-:S04]  /*1190*/  IMAD.MOV.U32 R13, RZ, RZ, 0x0 ;  /* 0x00000000ff0d7424 */ /* 0x000fc800078e00ff */
[----:B0-----:R-:W-:Y:S05]  /*11a0*/  RET.REL.NODEC R12 `(_Z15compute_entropyPfS_i) ;  /* 0xffffffec0c947950 */ /* 0x001fea0003c3ffff */
.L_x_27:
[----:B------:R-:W-:-:S00]  /*11b0*/  BRA `(.L_x_27) ;  /* 0xfffffffc00fc7947 */ /* 0x000fc0000383ffff */
[----:B------:R-:W-:-:S00]  /*11c0*/  NOP ;  /* 0x0000000000007918 */ /* 0x000fc00000000000 */
        /* <DEDUP_REMOVED lines=11> */
.L_x_45:


//--------------------- .text._Z17setup_rand_statesP17curandStateXORWOWim --------------------------
	.section	.text._Z17setup_rand_statesP17curandStateXORWOWim,"ax",@progbits
	.align	128
        .global         _Z17setup_rand_statesP17curandStateXORWOWim
        .type           _Z17setup_rand_statesP17curandStateXORWOWim,@function
        .size           _Z17setup_rand_statesP17curandStateXORWOWim,(.L_x_47 - _Z17setup_rand_statesP17curandStateXORWOWim)
        .other          _Z17setup_rand_statesP17curandStateXORWOWim,@"STO_CUDA_ENTRY STV_DEFAULT"
_Z17setup_rand_statesP17curandStateXORWOWim:
.text._Z17setup_rand_statesP17curandStateXORWOWim:
[----:B------:R-:W-:Y:S01]  /*0000*/  LDC R1, c[0x0][0x37c] ;  /* 0x0000df00ff017b82 */ /* 0x000fe20000000800 */
[----:B------:R-:W0:Y:S07]  /*0010*/  S2R R0, SR_TID.X ;  /* 0x0000000000007919 */ /* 0x000e2e0000002100 */
[----:B------:R-:W0:Y:S01]  /*0020*/  S2UR UR4, SR_CTAID.X ;  /* 0x00000000000479c3 */ /* 0x000e220000002500 */
[----:B------:R-:W1:Y:S07]  /*0030*/  LDCU UR5, c[0x0][0x388] ;  /* 0x00007100ff0577ac */ /* 0x000e6e0008000800 */
[----:B------:R-:W0:Y:S02]  /*0040*/  LDC R11, c[0x0][0x360] ;  /* 0x0000d800ff0b7b82 */ /* 0x000e240000000800 */
[----:B0-----:R-:W-:-:S05]  /*0050*/  IMAD R0, R11, UR4, R0 ;  /* 0x000000040b007c24 */ /* 0x001fca000f8e0200 */
[----:B-1----:R-:W-:-:S13]  /*0060*/  ISETP.GE.AND P0, PT, R0, UR5, PT ;  /* 0x0000000500007c0c */ /* 0x002fda000bf06270 */
[----:B------:R-:W-:Y:S05]  /*0070*/  @P0 EXIT ;  /* 0x000000000000094d */ /* 0x000fea0003800000 */
[----:B------:R-:W0:Y:S01]  /*0080*/  LDCU UR4, c[0x0][0x370] ;  /* 0x00006e00ff0477ac */ /* 0x000e220008000800 */
[----:B------:R-:W1:Y:S01]  /*0090*/  LDCU.64 UR6, c[0x0][0x358] ;  /* 0x00006b00ff0677ac */ /* 0x000e620008000a00 */
[----:B0-----:R-:W-:-:S07]  /*00a0*/  IMAD R11, R11, UR4, RZ ;  /* 0x000000040b0b7c24 */ /* 0x001fce000f8e02ff */
.L_x_36:
[----:B------:R-:W0:Y:S01]  /*00b0*/  LDC.64 R6, c[0x0][0x390] ;  /* 0x0000e400ff067b82 */ /* 0x000e220000000a00 */
[----:B------:R-:W-:Y:S01]  /*00c0*/  IMAD.MOV.U32 R4, RZ, RZ, 0x4182bed5 ;  /* 0x4182bed5ff047424 */ /* 0x000fe200078e00ff */
[----:B------:R-:W-:Y:S01]  /*00d0*/  ISETP.NE.AND P0, PT, R0, RZ, PT ;  /* 0x000000ff0000720c */ /* 0x000fe20003f05270 */
[----:B------:R-:W-:Y:S05]  /*00e0*/  BSSY.RECONVERGENT B0, `(.L_x_28) ;  /* 0x00000e8000007945 */ /* 0x000fea0003800200 */
[----:B------:R-:W2:Y:S08]  /*00f0*/  LDC R5, c[0x0][0x390] ;  /* 0x0000e400ff057b82 */ /* 0x000eb00000000800 */
[----:B------:R-:W3:Y:S01]  /*0100*/  LDC.64 R2, c[0x0][0x380] ;  /* 0x0000e000ff027b82 */ /* 0x000ee20000000a00 */
[----:B0-----:R-:W-:-:S02]  /*0110*/  LOP3.LUT R7, R7, 0xf7dcefdd, RZ, 0x3c, !PT ;  /* 0xf7dcefdd07077812 */ /* 0x001fc400078e3cff */
[----:B------:R-:W-:-:S03]  /*0120*/  LOP3.LUT R6, R6, 0xaad26b49, RZ, 0x3c, !PT ;  /* 0xaad26b4906067812 */ /* 0x000fc600078e3cff */
[----:B------:R-:W-:Y:S02]  /*0130*/  IMAD R7, R7, -0x658354e5, RZ ;  /* 0x9a7cab1b07077824 */ /* 0x000fe400078e02ff */
[----:B------:R-:W-:Y:S01]  /*0140*/  IMAD R6, R6, 0x4182bed5, RZ ;  /* 0x4182bed506067824 */ /* 0x000fe200078e02ff */
[----:B--2---:R-:W-:Y:S01]  /*0150*/  LOP3.LUT R5, R5, 0xaad26b49, RZ, 0x3c, !PT ;  /* 0xaad26b4905057812 */ /* 0x004fe200078e3cff */
[C---:B------:R-:W-:Y:S01]  /*0160*/  VIADD R9, R7.reuse, 0x1f123bb5 ;  /* 0x1f123bb507097836 */ /* 0x040fe20000000000 */
[----:B------:R-:W-:Y:S01]  /*0170*/  LOP3.LUT R12, R7, 0x5491333, RZ, 0x3c, !PT ;  /* 0x05491333070c7812 */ /* 0x000fe200078e3cff */
[C---:B------:R-:W-:Y:S01]  /*0180*/  VIADD R13, R6.reuse, 0x583f19 ;  /* 0x00583f19060d7836 */ /* 0x040fe20000000000 */
[C---:B------:R-:W-:Y:S01]  /*0190*/  IADD3 R14, PT, PT, R6.reuse, 0x64f0c9, R7 ;  /* 0x0064f0c9060e7810 */ /* 0x040fe20007ffe007 */
[----:B------:R-:W-:Y:S01]  /*01a0*/  IMAD R15, R5, R4, 0x75bcd15 ;  /* 0x075bcd15050f7424 */ /* 0x000fe200078e0204 */
[----:B------:R-:W-:Y:S01]  /*01b0*/  LOP3.LUT R8, R6, 0x159a55e5, RZ, 0x3c, !PT ;  /* 0x159a55e506087812 */ /* 0x000fe200078e3cff */
[----:B---3--:R-:W-:-:S05]  /*01c0*/  IMAD.WIDE R2, R0, 0x30, R2 ;  /* 0x0000003000027825 */ /* 0x008fca00078e0202 */
[----:B-1----:R0:W-:Y:S04]  /*01d0*/  STG.E.64 desc[UR6][R2.64+0x8], R8 ;  /* 0x0000080802007986 */ /* 0x0021e8000c101b06 */
[----:B------:R0:W-:Y:S04]  /*01e0*/  STG.E.64 desc[UR6][R2.64+0x10], R12 ;  /* 0x0000100c02007986 */ /* 0x0001e8000c101b06 */
[----:B------:R0:W-:Y:S01]  /*01f0*/  STG.E.64 desc[UR6][R2.64], R14 ;  /* 0x0000000e02007986 */ /* 0x0001e2000c101b06 */
[----:B------:R-:W-:Y:S05]  /*0200*/  @!P0 BRA `(.L_x_29) ;  /* 0x0000000c00548947 */ /* 0x000fea0003800000 */
[--C-:B------:R-:W-:Y:S01]  /*0210*/  SHF.R.S32.HI R10, RZ, 0x1f, R0.reuse ;  /* 0x0000001fff0a7819 */ /* 0x100fe20000011400 */
[----:B0-----:R-:W-:Y:S02]  /*0220*/  IMAD.MOV.U32 R12, RZ, RZ, RZ ;  /* 0x000000ffff0c7224 */ /* 0x001fe400078e00ff */
[----:B------:R-:W-:-:S07]  /*0230*/  IMAD.MOV.U32 R13, RZ, RZ, R0 ;  /* 0x000000ffff0d7224 */ /* 0x000fce00078e0000 */
.L_x_35:
[----:B0-----:R-:W-:Y:S01]  /*0240*/  LOP3.LUT R2, R13, 0x3, RZ, 0xc0, !PT ;  /* 0x000000030d027812 */ /* 0x001fe200078ec0ff */
[----:B------:R-:W-:Y:S03]  /*0250*/  BSSY.RECONVERGENT B1, `(.L_x_30) ;  /* 0x00000ca000017945 */ /* 0x000fe60003800200 */
[----:B------:R-:W-:-:S04]  /*0260*/  ISETP.NE.U32.AND P0, PT, R2, RZ, PT ;  /* 0x000000ff0200720c */ /* 0x000fc80003f05070 */
[----:B------:R-:W-:-:S13]  /*0270*/  ISETP.NE.AND.EX P0, PT, RZ, RZ, PT, P0 ;  /* 0x000000ffff00720c */ /* 0x000fda0003f05300 */
[----:B------:R-:W-:Y:S05]  /*0280*/  @!P0 BRA `(.L_x_31) ;  /* 0x0000000c00188947 */ /* 0x000fea0003800000 */
[----:B------:R-:W0:Y:S01]  /*0290*/  LDC.64 R4, c[0x4][RZ] ;  /* 0x01000000ff047b82 */ /* 0x000e220000000a00 */
[----:B------:R-:W-:Y:S02]  /*02a0*/  IMAD.MOV.U32 R14, RZ, RZ, RZ ;  /* 0x000000ffff0e7224 */ /* 0x000fe400078e00ff */
[----:B0-----:R-:W-:-:S07]  /*02b0*/  IMAD.WIDE.U32 R4, R12, 0xc80, R4 ;  /* 0x00000c800c047825 */ /* 0x001fce00078e0004 */
.L_x_34:
[----:B0-----:R-:W-:Y:S01]  /*02c0*/  IMAD.MOV.U32 R15, RZ, RZ, RZ ;  /* 0x000000ffff0f7224 */ /* 0x001fe200078e00ff */
[----:B------:R-:W-:Y:S01]  /*02d0*/  CS2R R6, SRZ ;  /* 0x0000000000067805 */ /* 0x000fe2000001ff00 */
[----:B------:R-:W-:Y:S01]  /*02e0*/  IMAD.MOV.U32 R16, RZ, RZ, RZ ;  /* 0x000000ffff107224 */ /* 0x000fe200078e00ff */
[----:B------:R-:W-:-:S07]  /*02f0*/  CS2R R2, SRZ ;  /* 0x0000000000027805 */ /* 0x000fce000001ff00 */
.L_x_33:
[----:B------:R-:W0:Y:S02]  /*0300*/  LDC.64 R8, c[0x0][0x380] ;  /* 0x0000e000ff087b82 */ /* 0x000e240000000a00 */
[----:B0-----:R-:W-:-:S04]  /*0310*/  IMAD.WIDE R8, R0, 0x30, R8 ;  /* 0x0000003000087825 */ /* 0x001fc800078e0208 */
[----:B------:R-:W-:-:S05]  /*0320*/  IMAD.WIDE.U32 R8, R16, 0x4, R8 ;  /* 0x0000000410087825 */ /* 0x000fca00078e0008 */
[----:B------:R0:W5:Y:S01]  /*0330*/  LDG.E R17, desc[UR6][R8.64+0x4] ;  /* 0x0000040608117981 */ /* 0x000162000c1e1900 */
[----:B------:R-:W-:-:S07]  /*0340*/  IMAD.MOV.U32 R18, RZ, RZ, RZ ;  /* 0x000000ffff127224 */ /* 0x000fce00078e00ff */
.L_x_32:
[----:B-----5:R-:W-:Y:S01]  /*0350*/  SHF.R.U32.HI R23, RZ, R18, R17 ;  /* 0x00000012ff177219 */ /* 0x020fe20000011611 */
[----:B0-----:R-:W-:-:S03]  /*0360*/  IMAD.SHL.U32 R9, R16, 0x20, RZ ;  /* 0x0000002010097824 */ /* 0x001fc600078e00ff */
[----:B------:R-:W-:Y:S01]  /*0370*/  LOP3.LUT R19, R23, 0x1, RZ, 0xc0, !PT ;  /* 0x0000000117137812 */ /* 0x000fe200078ec0ff */
[----:B------:R-:W-:-:S03]  /*0380*/  IMAD.IADD R8, R9, 0x1, R18 ;  /* 0x0000000109087824 */ /* 0x000fc600078e0212 */
[----:B------:R-:W-:Y:S01]  /*0390*/  ISETP.NE.U32.AND P0, PT, R19, 0x1, PT ;  /* 0x000000011300780c */ /* 0x000fe20003f05070 */
[----:B------:R-:W-:-:S03]  /*03a0*/  IMAD R9, R8, 0x5, RZ ;  /* 0x0000000508097824 */ /* 0x000fc600078e02ff */
[----:B------:R-:W-:Y:S01]  /*03b0*/  R2P PR, R23, 0x7e ;  /* 0x0000007e17007804 */ /* 0x000fe20000000000 */
[----:B------:R-:W-:-:S08]  /*03c0*/  IMAD.WIDE.U32 R8, R9, 0x4, R4 ;  /* 0x0000000409087825 */ /* 0x000fd000078e0004 */
[----:B------:R-:W2:Y:S04]  /*03d0*/  @!P0 LDG.E R20, desc[UR6][R8.64] ;  /* 0x0000000608148981 */ /* 0x000ea8000c1e1900 */
[----:B------:R-:W3:Y:S04]  /*03e0*/  @!P0 LDG.E R22, desc[UR6][R8.64+0x10] ;  /* 0x0000100608168981 */ /* 0x000ee8000c1e1900 */
[----:B------:R-:W4:Y:S04]  /*03f0*/  @P1 LDG.E R24, desc[UR6][R8.64+0x14] ;  /* 0x0000140608181981 */ /* 0x000f28000c1e1900 */
[----:B------:R-:W4:Y:S04]  /*0400*/  @P2 LDG.E R26, desc[UR6][R8.64+0x28] ;  /* 0x00002806081a2981 */ /* 0x000f28000c1e1900 */
[----:B------:R-:W4:Y:S04]  /*0410*/  @!P0 LDG.E R19, desc[UR6][R8.64+0x4] ;  /* 0x0000040608138981 */ /* 0x000f28000c1e1900 */
[----:B------:R-:W4:Y:S04]  /*0420*/  @!P0 LDG.E R21, desc[UR6][R8.64+0xc] ;  /* 0x00000c0608158981 */ /* 0x000f28000c1e1900 */
[----:B------:R-:W4:Y:S04]  /*0430*/  @P1 LDG.E R25, desc[UR6][R8.64+0x18] ;  /* 0x0000180608191981 */ /* 0x000f28000c1e1900 */
[----:B------:R-:W4:Y:S04]  /*0440*/  @P3 LDG.E R28, desc[UR6][R8.64+0x3c] ;  /* 0x00003c06081c3981 */ /* 0x000f28000c1e1900 */
[----:B------:R-:W4:Y:S01]  /*0450*/  @P6 LDG.E R27, desc[UR6][R8.64+0x7c] ;  /* 0x00007c06081b6981 */ /* 0x000f22000c1e1900 */
[----:B--2---:R-:W-:-:S03]  /*0460*/  @!P0 LOP3.LUT R15, R15, R20, RZ, 0x3c, !PT ;  /* 0x000000140f0f8212 */ /* 0x004fc600078e3cff */
[----:B------:R-:W2:Y:S01]  /*0470*/  @!P0 LDG.E R20, desc[UR6][R8.64+0x8] ;  /* 0x0000080608148981 */ /* 0x000ea2000c1e1900 */
[----:B---3--:R-:W-:-:S03]  /*0480*/  @!P0 LOP3.LUT R7, R7, R22, RZ, 0x3c, !PT ;  /* 0x0000001607078212 */ /* 0x008fc600078e3cff */
[----:B------:R-:W3:Y:S01]  /*0490*/  @P1 LDG.E R22, desc[UR6][R8.64+0x24] ;  /* 0x0000240608161981 */ /* 0x000ee2000c1e1900 */
[----:B----4-:R-:W-:-:S03]  /*04a0*/  @P1 LOP3.LUT R15, R15, R24, RZ, 0x3c, !PT ;  /* 0x000000180f0f1212 */ /* 0x010fc600078e3cff */
[----:B------:R-:W4:Y:S01]  /*04b0*/  @P2 LDG.E R24, desc[UR6][R8.64+0x38] ;  /* 0x0000380608182981 */ /* 0x000f22000c1e1900 */
[----:B------:R-:W-:-:S03]  /*04c0*/  @P2 LOP3.LUT R15, R15, R26, RZ, 0x3c, !PT ;  /* 0x0000001a0f0f2212 */ /* 0x000fc600078e3cff */
[----:B------:R-:W4:Y:S01]  /*04d0*/  @P4 LDG.E R26, desc[UR6][R8.64+0x50] ;  /* 0x00005006081a4981 */ /* 0x000f22000c1e1900 */
[----:B------:R-:W-:-:S03]  /*04e0*/  @!P0 LOP3.LUT R2, R2, R19, RZ, 0x3c, !PT ;  /* 0x0000001302028212 */ /* 0x000fc600078e3cff */
[----:B------:R-:W4:Y:S01]  /*04f0*/  @P1 LDG.E R19, desc[UR6][R8.64+0x20] ;  /* 0x0000200608131981 */ /* 0x000f22000c1e1900 */
[----:B------:R-:W-:-:S03]  /*0500*/  @!P0 LOP3.LUT R6, R6, R21, RZ, 0x3c, !PT ;  /* 0x0000001506068212 */ /* 0x000fc600078e3cff */
[----:B------:R-:W4:Y:S01]  /*0510*/  @P2 LDG.E R21, desc[UR6][R8.64+0x2c] ;  /* 0x00002c0608152981 */ /* 0x000f22000c1e1900 */
[----:B------:R-:W-:-:S03]  /*0520*/  @P1 LOP3.LUT R2, R2, R25, RZ, 0x3c, !PT ;  /* 0x0000001902021212 */ /* 0x000fc600078e3cff */
[----:B------:R-:W4:Y:S01]  /*0530*/  @P2 LDG.E R25, desc[UR6][R8.64+0x34] ;  /* 0x0000340608192981 */ /* 0x000f22000c1e1900 */
[----:B--2---:R-:W-:-:S03]  /*0540*/  @!P0 LOP3.LUT R3, R3, R20, RZ, 0x3c, !PT ;  /* 0x0000001403038212 */ /* 0x004fc600078e3cff */
[----:B------:R-:W2:Y:S01]  /*0550*/  @P1 LDG.E R20, desc[UR6][R8.64+0x1c] ;  /* 0x00001c0608141981 */ /* 0x000ea2000c1e1900 */
[----:B---3--:R-:W-:-:S03]  /*0560*/  @P1 LOP3.LUT R7, R7, R22, RZ, 0x3c, !PT ;  /* 0x0000001607071212 */ /* 0x008fc600078e3cff */
[----:B------:R-:W3:Y:S01]  /*0570*/  @P2 LDG.E R22, desc[UR6][R8.64+0x30] ;  /* 0x0000300608162981 */ /* 0x000ee2000c1e1900 */
[----:B----4-:R-:W-:-:S03]  /*0580*/  @P2 LOP3.LUT R7, R7, R24, RZ, 0x3c, !PT ;  /* 0x0000001807072212 */ /* 0x010fc600078e3cff */
[----:B------:R-:W4:Y:S01]  /*0590*/  @P3 LDG.E R24, desc[UR6][R8.64+0x4c] ;  /* 0x00004c0608183981 */ /* 0x000f22000c1e1900 */
[----:B------:R-:W-:-:S04]  /*05a0*/  @P3 LOP3.LUT R15, R15, R28, RZ, 0x3c, !PT ;  /* 0x0000001c0f0f3212 */ /* 0x000fc800078e3cff */
[----:B------:R-:W-:Y:S02]  /*05b0*/  @P4 LOP3.LUT R15, R15, R26, RZ, 0x3c, !PT ;  /* 0x0000001a0f0f4212 */ /* 0x000fe400078e3cff */
[----:B------:R-:W-:Y:S01]  /*05c0*/  @P1 LOP3.LUT R6, R6, R19, RZ, 0x3c, !PT ;  /* 0x0000001306061212 */ /* 0x000fe200078e3cff */
[----:B------:R-:W4:Y:S04]  /*05d0*/  @P5 LDG.E R26, desc[UR6][R8.64+0x64] ;  /* 0x00006406081a5981 */ /* 0x000f28000c1e1900 */
[----:B------:R-:W4:Y:S01]  /*05e0*/  @P3 LDG.E R19, desc[UR6][R8.64+0x40] ;  /* 0x0000400608133981 */ /* 0x000f22000c1e1900 */
[----:B------:R-:W-:Y:S02]  /*05f0*/  @P2 LOP3.LUT R2, R2, R21, RZ, 0x3c, !PT ;  /* 0x0000001502022212 */ /* 0x000fe400078e3cff */
[----:B------:R-:W-:Y:S01]  /*0600*/  @P2 LOP3.LUT R6, R6, R25, RZ, 0x3c, !PT ;  /* 0x0000001906062212 */ /* 0x000fe200078e3cff */
[----:B------:R-:W4:Y:S04]  /*0610*/  @P3 LDG.E R21, desc[UR6][R8.64+0x48] ;  /* 0x0000480608153981 */ /* 0x000f28000c1e1900 */
[----:B------:R-:W4:Y:S01]  /*0620*/  @P4 LDG.E R25, desc[UR6][R8.64+0x54] ;  /* 0x0000540608194981 */ /* 0x000f22000c1e1900 */
[----:B--2---:R-:W-:-:S03]  /*0630*/  @P1 LOP3.LUT R3, R3, R20, RZ, 0x3c, !PT ;  /* 0x0000001403031212 */ /* 0x004fc600078e3cff */
[----:B------:R-:W2:Y:S01]  /*0640*/  @P3 LDG.E R20, desc[UR6][R8.64+0x44] ;  /* 0x0000440608143981 */ /* 0x000ea2000c1e1900 */
[----:B---3--:R-:W-:-:S03]  /*0650*/  @P2 LOP3.LUT R3, R3, R22, RZ, 0x3c, !PT ;  /* 0x0000001603032212 */ /* 0x008fc600078e3cff */
[----:B------:R-:W3:Y:S01]  /*0660*/  @P4 LDG.E R22, desc[UR6][R8.64+0x58] ;  /* 0x0000580608164981 */ /* 0x000ee2000c1e1900 */
[----:B----4-:R-:W-:-:S03]  /*0670*/  @P3 LOP3.LUT R7, R7, R24, RZ, 0x3c, !PT ;  /* 0x0000001807073212 */ /* 0x010fc600078e3cff */
[----:B------:R-:W4:Y:S01]  /*0680*/  @P4 LDG.E R24, desc[UR6][R8.64+0x60] ;  /* 0x0000600608184981 */ /* 0x000f22000c1e1900 */
[----:B------:R-:W-:Y:S02]  /*0690*/  LOP3.LUT P0, RZ, R23, 0x80, RZ, 0xc0, !PT ;  /* 0x0000008017ff7812 */ /* 0x000fe4000780c0ff */
[----:B------:R-:W-:Y:S02]  /*06a0*/  @P5 LOP3.LUT R15, R15, R26, RZ, 0x3c, !PT ;  /* 0x0000001a0f0f5212 */ /* 0x000fe400078e3cff */
[----:B------:R-:W4:Y:S01]  /*06b0*/  @P6 LDG.E R26, desc[UR6][R8.64+0x78] ;  /* 0x00007806081a6981 */ /* 0x000f22000c1e1900 */
[----:B------:R-:W-:-:S03]  /*06c0*/  @P3 LOP3.LUT R2, R2, R19, RZ, 0x3c, !PT ;  /* 0x0000001302023212 */ /* 0x000fc600078e3cff */
[----:B------:R-:W4:Y:S01]  /*06d0*/  @P4 LDG.E R19, desc[UR6][R8.64+0x5c] ;  /* 0x00005c0608134981 */ /* 0x000f22000c1e1900 */
[----:B------:R-:W-:-:S03]  /*06e0*/  @P3 LOP3.LUT R6, R6, R21, RZ, 0x3c, !PT ;  /* 0x0000001506063212 */ /* 0x000fc600078e3cff */
[----:B------:R-:W4:Y:S01]  /*06f0*/  @P5 LDG.E R21, desc[UR6][R8.64+0x68] ;  /* 0x0000680608155981 */ /* 0x000f22000c1e1900 */
[----:B------:R-:W-:-:S03]  /*0700*/  @P4 LOP3.LUT R2, R2, R25, RZ, 0x3c, !PT ;  /* 0x0000001902024212 */ /* 0x000fc600078e3cff */
[----:B------:R-:W4:Y:S01]  /*0710*/  @P5 LDG.E R25, desc[UR6][R8.64+0x70] ;  /* 0x0000700608195981 */ /* 0x000f22000c1e1900 */
[----:B--2---:R-:W-:-:S03]  /*0720*/  @P3 LOP3.LUT R3, R3, R20, RZ, 0x3c, !PT ;  /* 0x0000001403033212 */ /* 0x004fc600078e3cff */
[----:B------:R-:W2:Y:S01]  /*0730*/  @P5 LDG.E R20, desc[UR6][R8.64+0x6c] ;  /* 0x00006c0608145981 */ /* 0x000ea2000c1e1900 */
[----:B---3--:R-:W-:-:S03]  /*0740*/  @P4 LOP3.LUT R3, R3, R22, RZ, 0x3c, !PT ;  /* 0x0000001603034212 */ /* 0x008fc600078e3cff */
[----:B------:R-:W3:Y:S01]  /*0750*/  @P5 LDG.E R22, desc[UR6][R8.64+0x74] ;  /* 0x0000740608165981 */ /* 0x000ee2000c1e1900 */
[----:B----4-:R-:W-:-:S03]  /*0760*/  @P4 LOP3.LUT R7, R7, R24, RZ, 0x3c, !PT ;  /* 0x0000001807074212 */ /* 0x010fc600078e3cff */
[----:B------:R-:W4:Y:S01]  /*0770*/  @P0 LDG.E R24, desc[UR6][R8.64+0x8c] ;  /* 0x00008c0608180981 */ /* 0x000f22000c1e1900 */
[----:B------:R-:W-:-:S03]  /*0780*/  @P6 LOP3.LUT R15, R15, R26, RZ, 0x3c, !PT ;  /* 0x0000001a0f0f6212 */ /* 0x000fc600078e3cff */
        /* <DEDUP_REMOVED lines=13> */
[----:B------:R-:W-:Y:S02]  /*0860*/  @P6 LOP3.LUT R2, R2, R27, RZ, 0x3c, !PT ;  /* 0x0000001b02026212 */ /* 0x000fe400078e3cff */
[----:B------:R-:W-:Y:S02]  /*0870*/  @P6 LOP3.LUT R6, R6, R19, RZ, 0x3c, !PT ;  /* 0x0000001306066212 */ /* 0x000fe400078e3cff */
[----:B------:R-:W-:Y:S02]  /*0880*/  @P0 LOP3.LUT R2, R2, R21, RZ, 0x3c, !PT ;  /* 0x0000001502020212 */ /* 0x000fe400078e3cff */
[----:B------:R-:W-:Y:S02]  /*0890*/  @P0 LOP3.LUT R6, R6, R25, RZ, 0x3c, !PT ;  /* 0x0000001906060212 */ /* 0x000fe400078e3cff */
[----:B--2---:R-:W-:Y:S02]  /*08a0*/  @P6 LOP3.LUT R3, R3, R20, RZ, 0x3c, !PT ;  /* 0x0000001403036212 */ /* 0x004fe400078e3cff */
[----:B---3--:R-:W-:-:S02]  /*08b0*/  @P6 LOP3.LUT R7, R7, R22, RZ, 0x3c, !PT ;  /* 0x0000001607076212 */ /* 0x008fc400078e3cff */
[----:B----4-:R-:W-:Y:S02]  /*08c0*/  @P0 LOP3.LUT R3, R3, R24, RZ, 0x3c, !PT ;  /* 0x0000001803030212 */ /* 0x010fe400078e3cff */
[----:B------:R-:W-:Y:S02]  /*08d0*/  @P0 LOP3.LUT R7, R7, R26, RZ, 0x3c, !PT ;  /* 0x0000001a07070212 */ /* 0x000fe400078e3cff */
[----:B------:R-:W-:-:S13]  /*08e0*/  R2P PR, R23.B1, 0x7f ;  /* 0x0000007f17007804 */ /* 0x000fda0000001000 */
[----:B------:R-:W2:Y:S04]  /*08f0*/  @P0 LDG.E R20, desc[UR6][R8.64+0xa0] ;  /* 0x0000a00608140981 */ /* 0x000ea8000c1e1900 */
[----:B------:R-:W3:Y:S04]  /*0900*/  @P1 LDG.E R24, desc[UR6][R8.64+0xb4] ;  /* 0x0000b40608181981 */ /* 0x000ee8000c1e1900 */
[----:B------:R-:W4:Y:S04]  /*0910*/  @P2 LDG.E R26, desc[UR6][R8.64+0xc8] ;  /* 0x0000c806081a2981 */ /* 0x000f28000c1e1900 */
[----:B------:R-:W4:Y:S04]  /*0920*/  @P3 LDG.E R28, desc[UR6][R8.64+0xdc] ;  /* 0x0000dc06081c3981 */ /* 0x000f28000c1e1900 */
[----:B------:R-:W4:Y:S04]  /*0930*/  @P0 LDG.E R21, desc[UR6][R8.64+0xa4] ;  /* 0x0000a40608150981 */ /* 0x000f28000c1e1900 */
[----:B------:R-:W4:Y:S04]  /*0940*/  @P0 LDG.E R22, desc[UR6][R8.64+0xa8] ;  /* 0x0000a80608160981 */ /* 0x000f28000c1e1900 */
        /* <DEDUP_REMOVED lines=22> */
[----:B------:R-:W-:Y:S02]  /*0ab0*/  LOP3.LUT P0, RZ, R23, 0x8000, RZ, 0xc0, !PT ;  /* 0x0000800017ff7812 */ /* 0x000fe4000780c0ff */
[----:B----4-:R-:W-:Y:S01]  /*0ac0*/  @P5 LOP3.LUT R15, R15, R26, RZ, 0x3c, !PT ;  /* 0x0000001a0f0f5212 */ /* 0x010fe200078e3cff */
[----:B------:R-:W4:Y:S04]  /*0ad0*/  @P3 LDG.E R23, desc[UR6][R8.64+0xe0] ;  /* 0x0000e00608173981 */ /* 0x000f28000c1e1900 */
[----:B------:R-:W2:Y:S01]  /*0ae0*/  @P3 LDG.E R26, desc[UR6][R8.64+0xe4] ;  /* 0x0000e406081a3981 */ /* 0x000ea2000c1e1900 */
[----:B------:R-:W-:-:S03]  /*0af0*/  @P1 LOP3.LUT R2, R2, R21, RZ, 0x3c, !PT ;  /* 0x0000001502021212 */ /* 0x000fc600078e3cff */
        /* <DEDUP_REMOVED lines=9> */
[----:B---3--:R-:W-:-:S03]  /*0b90*/  @P2 LOP3.LUT R7, R7, R24, RZ, 0x3c, !PT ;  /* 0x0000001807072212 */ /* 0x008fc600078e3cff */
[----:B------:R-:W3:Y:S01]  /*0ba0*/  @P4 LDG.E R24, desc[UR6][R8.64+0x100] ;  /* 0x0001000608184981 */ /* 0x000ee2000c1e1900 */
[----:B----4-:R-:W-:-:S03]  /*0bb0*/  @P3 LOP3.LUT R2, R2, R23, RZ, 0x3c, !PT ;  /* 0x0000001702023212 */ /* 0x010fc600078e3cff */
[----:B------:R-:W4:Y:S01]  /*0bc0*/  @P5 LDG.E R23, desc[UR6][R8.64+0x108] ;  /* 0x0001080608175981 */ /* 0x000f22000c1e1900 */
[----:B--2---:R-:W-:-:S03]  /*0bd0*/  @P2 LOP3.LUT R6, R6, R21, RZ, 0x3c, !PT ;  /* 0x0000001506062212 */ /* 0x004fc600078e3cff */
[----:B------:R-:W2:Y:S01]  /*0be0*/  @P4 LDG.E R21, desc[UR6][R8.64+0xfc] ;  /* 0x0000fc0608154981 */ /* 0x000ea2000c1e1900 */
[----:B------:R-:W-:-:S03]  /*0bf0*/  @P2 LOP3.LUT R3, R3, R22, RZ, 0x3c, !PT ;  /* 0x0000001603032212 */ /* 0x000fc600078e3cff */
[----:B------:R-:W2:Y:S01]  /*0c00*/  @P4 LDG.E R22, desc[UR6][R8.64+0xf8] ;  /* 0x0000f80608164981 */ /* 0x000ea2000c1e1900 */
[----:B------:R-:W-:Y:S02]  /*0c10*/  @P3 LOP3.LUT R3, R3, R26, RZ, 0x3c, !PT ;  /* 0x0000001a03033212 */ /* 0x000fe400078e3cff */
[----:B------:R-:W-:Y:S01]  /*0c20*/  @P3 LOP3.LUT R6, R6, R25, RZ, 0x3c, !PT ;  /* 0x0000001906063212 */ /* 0x000fe200078e3cff */
[----:B------:R-:W2:Y:S04]  /*0c30*/  @P5 LDG.E R26, desc[UR6][R8.64+0x10c] ;  /* 0x00010c06081a5981 */ /* 0x000ea8000c1e1900 */
        /* <DEDUP_REMOVED lines=15> */
[----:B------:R-:W-:-:S03]  /*0d30*/  @P5 LOP3.LUT R3, R3, R26, RZ, 0x3c, !PT ;  /* 0x0000001a03035212 */ /* 0x000fc600078e3cff */
[----:B------:R-:W2:Y:S01]  /*0d40*/  @P0 LDG.E R26, desc[UR6][R8.64+0x134] ;  /* 0x00013406081a0981 */ /* 0x000ea2000c1e1900 */
[----:B------:R-:W-:-:S03]  /*0d50*/  @P5 LOP3.LUT R6, R6, R25, RZ, 0x3c, !PT ;  /* 0x0000001906065212 */ /* 0x000fc600078e3cff */
[----:B------:R-:W2:Y:S01]  /*0d60*/  @P0 LDG.E R25, desc[UR6][R8.64+0x138] ;  /* 0x0001380608190981 */ /* 0x000ea2000c1e1900 */
[----:B------:R-:W-:-:S05]  /*0d70*/  VIADD R18, R18, 0x10 ;  /* 0x0000001012127836 */ /* 0x000fca0000000000 */
[----:B------:R-:W-:Y:S02]  /*0d80*/  ISETP.NE.AND P1, PT, R18, 0x20, PT ;  /* 0x000000201200780c */ /* 0x000fe40003f25270 */
[----:B------:R-:W-:Y:S02]  /*0d90*/  @P5 LOP3.LUT R7, R7, R20, RZ, 0x3c, !PT ;  /* 0x0000001407075212 */ /* 0x000fe400078e3cff */
[----:B------:R-:W-:Y:S02]  /*0da0*/  @P6 LOP3.LUT R2, R2, R19, RZ, 0x3c, !PT ;  /* 0x0000001302026212 */ /* 0x000fe400078e3cff */
[----:B---3--:R-:W-:Y:S02]  /*0db0*/  @P6 LOP3.LUT R7, R7, R24, RZ, 0x3c, !PT ;  /* 0x0000001807076212 */ /* 0x008fe400078e3cff */
[----:B----4-:R-:W-:Y:S02]  /*0dc0*/  @P0 LOP3.LUT R2, R2, R23, RZ, 0x3c, !PT ;  /* 0x0000001702020212 */ /* 0x010fe400078e3cff */
[----:B------:R-:W-:-:S02]  /*0dd0*/  @P0 LOP3.LUT R7, R7, R28, RZ, 0x3c, !PT ;  /* 0x0000001c07070212 */ /* 0x000fc400078e3cff */
[----:B--2---:R-:W-:Y:S02]  /*0de0*/  @P6 LOP3.LUT R6, R6, R21, RZ, 0x3c, !PT ;  /* 0x0000001506066212 */ /* 0x004fe400078e3cff */
[----:B------:R-:W-:-:S04]  /*0df0*/  @P6 LOP3.LUT R3, R3, R22, RZ, 0x3c, !PT ;  /* 0x0000001603036212 */ /* 0x000fc800078e3cff */
[----:B------:R-:W-:Y:S02]  /*0e00*/  @P0 LOP3.LUT R3, R3, R26, RZ, 0x3c, !PT ;  /* 0x0000001a03030212 */ /* 0x000fe400078e3cff */
[----:B------:R-:W-:Y:S01]  /*0e10*/  @P0 LOP3.LUT R6, R6, R25, RZ, 0x3c, !PT ;  /* 0x0000001906060212 */ /* 0x000fe200078e3cff */
[----:B------:R-:W-:Y:S06]  /*0e20*/  @P1 BRA `(.L_x_32) ;  /* 0xfffffff400481947 */ /* 0x000fec000383ffff */
[----:B------:R-:W-:-:S05]  /*0e30*/  VIADD R16, R16, 0x1 ;  /* 0x0000000110107836 */ /* 0x000fca0000000000 */
[----:B------:R-:W-:-:S13]  /*0e40*/  ISETP.NE.AND P0, PT, R16, 0x5, PT ;  /* 0x000000051000780c */ /* 0x000fda0003f05270 */
[----:B------:R-:W-:Y:S05]  /*0e50*/  @P0 BRA `(.L_x_33) ;  /* 0xfffffff400280947 */ /* 0x000fea000383ffff */
[----:B------:R-:W0:Y:S01]  /*0e60*/  LDC.64 R8, c[0x0][0x380] ;  /* 0x0000e000ff087b82 */ /* 0x000e220000000a00 */
[----:B------:R-:W-:Y:S01]  /*0e70*/  VIADD R14, R14, 0x1 ;  /* 0x000000010e0e7836 */ /* 0x000fe20000000000 */
[----:B------:R-:W-:-:S04]  /*0e80*/  LOP3.LUT R17, R13, 0x3, RZ, 0xc0, !PT ;  /* 0x000000030d117812 */ /* 0x000fc800078ec0ff */
[----:B------:R-:W-:Y:S01]  /*0e90*/  ISETP.GE.U32.AND P0, PT, R14, R17, PT ;  /* 0x000000110e00720c */ /* 0x000fe20003f06070 */
[----:B0-----:R-:W-:-:S05]  /*0ea0*/  IMAD.WIDE R8, R0, 0x30, R8 ;  /* 0x0000003000087825 */ /* 0x001fca00078e0208 */
[----:B------:R0:W-:Y:S04]  /*0eb0*/  STG.E.64 desc[UR6][R8.64+0x8], R2 ;  /* 0x0000080208007986 */ /* 0x0001e8000c101b06 */
[----:B------:R0:W-:Y:S04]  /*0ec0*/  STG.E.64 desc[UR6][R8.64+0x10], R6 ;  /* 0x0000100608007986 */ /* 0x0001e8000c101b06 */
[----:B------:R0:W-:Y:S01]  /*0ed0*/  STG.E desc[UR6][R8.64+0x4], R15 ;  /* 0x0000040f08007986 */ /* 0x0001e2000c101906 */
[----:B------:R-:W-:Y:S05]  /*0ee0*/  @!P0 BRA `(.L_x_34) ;  /* 0xfffffff000f48947 */ /* 0x000fea000383ffff */
.L_x_31:
[----:B------:R-:W-:Y:S05]  /*0ef0*/  BSYNC.RECONVERGENT B1 ;  /* 0x0000000000017941 */ /* 0x000fea0003800200 */
.L_x_30:
[C---:B------:R-:W-:Y:S01]  /*0f00*/  ISETP.GT.U32.AND P0, PT, R13.reuse, 0x3, PT ;  /* 0x000000030d00780c */ /* 0x040fe20003f04070 */
[----:B------:R-:W-:Y:S01]  /*0f10*/  VIADD R12, R12, 0x1 ;  /* 0x000000010c0c7836 */ /* 0x000fe20000000000 */
[--C-:B------:R-:W-:Y:S02]  /*0f20*/  SHF.R.U64 R13, R13, 0x2, R10.reuse ;  /* 0x000000020d0d7819 */ /* 0x100fe4000000120a */
[----:B------:R-:W-:Y:S02]  /*0f30*/  ISETP.GT.U32.AND.EX P0, PT, R10, RZ, PT, P0 ;  /* 0x000000ff0a00720c */ /* 0x000fe40003f04100 */
[----:B------:R-:W-:-:S11]  /*0f40*/  SHF.R.U32.HI R10, RZ, 0x2, R10 ;  /* 0x00000002ff0a7819 */ /* 0x000fd6000001160a */
[----:B------:R-:W-:Y:S05]  /*0f50*/  @P0 BRA `(.L_x_35) ;  /* 0xfffffff000b80947 */ /* 0x000fea000383ffff */
.L_x_29:
[----:B------:R-:W-:Y:S05]  /*0f60*/  BSYNC.RECONVERGENT B0 ;  /* 0x0000000000007941 */ /* 0x000fea0003800200 */
.L_x_28:
[----:B0-----:R-:W0:Y:S01]  /*0f70*/  LDC.64 R2, c[0x0][0x380] ;  /* 0x0000e000ff027b82 */ /* 0x001e220000000a00 */
[----:B------:R-:W1:Y:S01]  /*0f80*/  LDCU UR4, c[0x0][0x388] ;  /* 0x00007100ff0477ac */ /* 0x000e620008000800 */
[----:B0-----:R-:W-:-:S04]  /*0f90*/  IMAD.WIDE R2, R0, 0x30, R2 ;  /* 0x0000003000027825 */ /* 0x001fc800078e0202 */
[----:B------:R-:W-:Y:S01]  /*0fa0*/  IMAD.IADD R0, R11, 0x1, R0 ;  /* 0x000000010b007824 */ /* 0x000fe200078e0200 */
[----:B------:R0:W-:Y:S04]  /*0fb0*/  STG.E.64 desc[UR6][R2.64+0x18], RZ ;  /* 0x000018ff02007986 */ /* 0x0001e8000c101b06 */
[----:B------:R0:W-:Y:S01]  /*0fc0*/  STG.E desc[UR6][R2.64+0x20], RZ ;  /* 0x000020ff02007986 */ /* 0x0001e2000c101906 */
[----:B-1----:R-:W-:-:S03]  /*0fd0*/  ISETP.GE.AND P0, PT, R0, UR4, PT ;  /* 0x0000000400007c0c */ /* 0x002fc6000bf06270 */
[----:B------:R0:W-:Y:S10]  /*0fe0*/  STG.E.64 desc[UR6][R2.64+0x28], RZ ;  /* 0x000028ff02007986 */ /* 0x0001f4000c101b06 */
[----:B0-----:R-:W-:Y:S05]  /*0ff0*/  @!P0 BRA `(.L_x_36) ;  /* 0xfffffff0002c8947 */ /* 0x001fea000383ffff */
[----:B------:R-:W-:Y:S05]  /*1000*/  EXIT ;  /* 0x000000000000794d */ /* 0x000fea0003800000 */
.L_x_37:
        /* <DEDUP_REMOVED lines=15> */
.L_x_47:


//--------------------- .text._Z17init_random_statePfiP17curandStateXORWOW --------------------------
	.section	.text._Z17init_random_statePfiP17curandStateXORWOW,"ax",@progbits
	.align	128
        .global         _Z17init_random_statePfiP17curandStateXORWOW
        .type           _Z17init_random_statePfiP17curandStateXORWOW,@function
        .size           _Z17init_random_statePfiP17curandStateXORWOW,(.L_x_48 - _Z17init_random_statePfiP17curandStateXORWOW)
        .other          _Z17init_random_statePfiP17curandStateXORWOW,@"STO_CUDA_ENTRY STV_DEFAULT"
_Z17init_random_statePfiP17curandStateXORWOW:
.text._Z17init_random_statePfiP17curandStateXORWOW:
        /* <DEDUP_REMOVED lines=8> */
[----:B------:R-:W0:Y:S01]  /*0080*/  LDC.64 R2, c[0x0][0x390] ;  /* 0x0000e400ff027b82 */ /* 0x000e220000000a00 */
[----:B------:R-:W1:Y:S01]  /*0090*/  LDCU UR4, c[0x0][0x370] ;  /* 0x00006e00ff0477ac */ /* 0x000e620008000800 */
[----:B------:R-:W2:Y:S06]  /*00a0*/  LDCU.64 UR6, c[0x0][0x358] ;  /* 0x00006b00ff0677ac */ /* 0x000eac0008000a00 */
[----:B------:R-:W3:Y:S01]  /*00b0*/  LDC.64 R4, c[0x0][0x380] ;  /* 0x0000e000ff047b82 */ /* 0x000ee20000000a00 */
[----:B-1----:R-:W-:-:S07]  /*00c0*/  IMAD R0, R0, UR4, RZ ;  /* 0x0000000400007c24 */ /* 0x002fce000f8e02ff */
.L_x_38:
[----:B01----:R-:W-:-:S05]  /*00d0*/  IMAD.WIDE R6, R13, 0x30, R2 ;  /* 0x000000300d067825 */ /* 0x003fca00078e0202 */
[----:B--2---:R-:W2:Y:S04]  /*00e0*/  LDG.E.64 R14, desc[UR6][R6.64] ;  /* 0x00000006060e7981 */ /* 0x004ea8000c1e1b00 */
[----:B------:R-:W4:Y:S04]  /*00f0*/  LDG.E.64 R8, desc[UR6][R6.64+0x10] ;  /* 0x0000100606087981 */ /* 0x000f28000c1e1b00 */
[----:B------:R-:W5:Y:S01]  /*0100*/  LDG.E.64 R10, desc[UR6][R6.64+0x8] ;  /* 0x00000806060a7981 */ /* 0x000f62000c1e1b00 */
[----:B------:R-:W-:Y:S01]  /*0110*/  HFMA2 R19, -RZ, RZ, 0.1171875, 0 ;  /* 0x2f800000ff137431 */ /* 0x000fe200000001ff */
[----:B--2---:R-:W-:-:S02]  /*0120*/  SHF.R.U32.HI R12, RZ, 0x2, R15 ;  /* 0x00000002ff0c7819 */ /* 0x004fc4000001160f */
[----:B------:R-:W-:Y:S02]  /*0130*/  IADD3 R14, PT, PT, R14, 0x587c5, RZ ;  /* 0x000587c50e0e7810 */ /* 0x000fe40007ffe0ff */
[----:B------:R-:W-:Y:S01]  /*0140*/  LOP3.LUT R12, R12, R15, RZ, 0x3c, !PT ;  /* 0x0000000f0c0c7212 */ /* 0x000fe200078e3cff */
[----:B----4-:R-:W-:Y:S02]  /*0150*/  IMAD.SHL.U32 R15, R9, 0x10, RZ ;  /* 0x00000010090f7824 */ /* 0x010fe400078e00ff */
[----:B------:R-:W-:Y:S02]  /*0160*/  IMAD.MOV.U32 R21, RZ, RZ, R8 ;  /* 0x000000ffff157224 */ /* 0x000fe400078e0008 */
[----:B------:R-:W-:Y:S02]  /*0170*/  IMAD.SHL.U32 R16, R12, 0x2, RZ ;  /* 0x000000020c107824 */ /* 0x000fe400078e00ff */
[----:B-----5:R-:W-:-:S03]  /*0180*/  IMAD.MOV.U32 R20, RZ, RZ, R11 ;  /* 0x000000ffff147224 */ /* 0x020fc600078e000b */
[----:B------:R-:W-:Y:S02]  /*0190*/  LOP3.LUT R16, R12, R16, R15, 0x96, !PT ;  /* 0x000000100c107212 */ /* 0x000fe400078e960f */
[----:B------:R-:W-:Y:S01]  /*01a0*/  MOV R15, R10 ;  /* 0x0000000a000f7202 */ /* 0x000fe20000000f00 */
[----:B------:R1:W-:Y:S01]  /*01b0*/  STG.E.64 desc[UR6][R6.64+0x8], R20 ;  /* 0x0000081406007986 */ /* 0x0003e2000c101b06 */
[-C--:B------:R-:W-:Y:S02]  /*01c0*/  LOP3.LUT R17, R16, R9.reuse, RZ, 0x3c, !PT ;  /* 0x0000000910117212 */ /* 0x080fe400078e3cff */
[----:B------:R-:W-:Y:S01]  /*01d0*/  MOV R16, R9 ;  /* 0x0000000900107202 */ /* 0x000fe20000000f00 */
[----:B---3--:R-:W-:Y:S01]  /*01e0*/  IMAD.WIDE R8, R13, 0x4, R4 ;  /* 0x000000040d087825 */ /* 0x008fe200078e0204 */
[----:B------:R1:W-:Y:S03]  /*01f0*/  STG.E.64 desc[UR6][R6.64], R14 ;  /* 0x0000000e06007986 */ /* 0x0003e6000c101b06 */
[----:B------:R-:W-:Y:S01]  /*0200*/  IMAD.IADD R12, R17, 0x1, R14 ;  /* 0x00000001110c7824 */ /* 0x000fe200078e020e */
[----:B------:R1:W-:Y:S01]  /*0210*/  STG.E.64 desc[UR6][R6.64+0x10], R16 ;  /* 0x0000101006007986 */ /* 0x0003e2000c101b06 */
[----:B------:R-:W-:-:S03]  /*0220*/  IMAD.IADD R13, R0, 0x1, R13 ;  /* 0x00000001000d7824 */ /* 0x000fc600078e020d */
[----:B------:R-:W-:Y:S02]  /*0230*/  I2FP.F32.U32 R12, R12 ;  /* 0x0000000c000c7245 */ /* 0x000fe40000201000 */
[----:B------:R-:W-:-:S03]  /*0240*/  ISETP.GE.AND P0, PT, R13, UR5, PT ;  /* 0x000000050d007c0c */ /* 0x000fc6000bf06270 */
[----:B------:R-:W-:-:S05]  /*0250*/  FFMA R19, R12, R19, 1.1641532182693481445e-10 ;  /* 0x2f0000000c137423 */ /* 0x000fca0000000013 */
[----:B------:R1:W-:Y:S05]  /*0260*/  STG.E desc[UR6][R8.64], R19 ;  /* 0x0000001308007986 */ /* 0x0003ea000c101906 */
[----:B------:R-:W-:Y:S05]  /*0270*/  @!P0 BRA `(.L_x_38) ;  /* 0xfffffffc00948947 */ /* 0x000fea000383ffff */
[----:B------:R-:W-:Y:S05]  /*0280*/  EXIT ;  /* 0x000000000000794d */ /* 0x000fea0003800000 */
.L_x_39:
        /* <DEDUP_REMOVED lines=15> */
.L_x_48:


//--------------------- .text._Z10lenia_stepPfS_iiPi --------------------------
	.section	.text._Z10lenia_stepPfS_iiPi,"ax",@progbits
	.align	128
        .global         _Z10lenia_stepPfS_iiPi
        .type           _Z10lenia_stepPfS_iiPi,@function
        .size           _Z10lenia_stepPfS_iiPi,(.L_x_49 - _Z10lenia_stepPfS_iiPi)
        .other          _Z10lenia_stepPfS_iiPi,@"STO_CUDA_ENTRY STV_DEFAULT"
_Z10lenia_stepPfS_iiPi:
.text._Z10lenia_stepPfS_iiPi:
[----:B------:R-:W-:Y:S01]  /*0000*/  LDC R1, c[0x0][0x37c] ;  /* 0x0000df00ff017b82 */ /* 0x000fe20000000800 */
[----:B------:R-:W0:Y:S07]  /*0010*/  S2R R3, SR_TID.Y ;  /* 0x0000000000037919 */ /* 0x000e2e0000002200 */
[----:B------:R-:W1:Y:S01]  /*0020*/  LDC R5, c[0x0][0x360] ;  /* 0x0000d800ff057b82 */ /* 0x000e620000000800 */
[----:B------:R-:W2:Y:S01]  /*0030*/  LDCU UR6, c[0x0][0x394] ;  /* 0x00007280ff0677ac */ /* 0x000ea20008000800 */
[----:B------:R-:W1:Y:S06]  /*0040*/  S2R R2, SR_TID.X ;  /* 0x0000000000027919 */ /* 0x000e6c0000002100 */
[----:B------:R-:W0:Y:S08]  /*0050*/  S2UR UR5, SR_CTAID.Y ;  /* 0x00000000000579c3 */ /* 0x000e300000002600 */
[----:B------:R-:W0:Y:S08]  /*0060*/  LDC R4, c[0x0][0x364] ;  /* 0x0000d900ff047b82 */ /* 0x000e300000000800 */
[----:B------:R-:W1:Y:S01]  /*0070*/  S2UR UR4, SR_CTAID.X ;  /* 0x00000000000479c3 */ /* 0x000e620000002500 */
[----:B0-----:R-:W-:-:S05]  /*0080*/  IMAD R3, R4, UR5, R3 ;  /* 0x0000000504037c24 */ /* 0x001fca000f8e0203 */
[----:B--2---:R-:W-:Y:S01]  /*0090*/  ISETP.GE.AND P0, PT, R3, UR6, PT ;  /* 0x0000000603007c0c */ /* 0x004fe2000bf06270 */
[----:B-1----:R-:W-:-:S12]  /*00a0*/  IMAD R2, R5, UR4, R2 ;  /* 0x0000000405027c24 */ /* 0x002fd8000f8e0202 */
[----:B------:R-:W-:Y:S05]  /*00b0*/  @P0 EXIT ;  /* 0x000000000000094d */ /* 0x000fea0003800000 */
[----:B------:R-:W0:Y:S01]  /*00c0*/  LDCU UR4, c[0x0][0x374] ;  /* 0x00006e80ff0477ac */ /* 0x000e220008000800 */
[----:B------:R-:W1:Y:S01]  /*00d0*/  LDCU UR5, c[0x0][0x370] ;  /* 0x00006e00ff0577ac */ /* 0x000e620008000800 */
[----:B------:R-:W2:Y:S01]  /*00e0*/  LDCU.64 UR6, c[0x0][0x358] ;  /* 0x00006b00ff0677ac */ /* 0x000ea20008000a00 */
[----:B------:R-:W3:Y:S01]  /*00f0*/  LDCU UR8, c[0x3][0x48] ;  /* 0x00c00900ff0877ac */ /* 0x000ee20008000800 */
[----:B------:R-:W4:Y:S01]  /*0100*/  LDCU UR9, c[0x3][0x4c] ;  /* 0x00c00980ff0977ac */ /* 0x000f220008000800 */
[----:B0-----:R-:W-:Y:S01]  /*0110*/  IMAD R4, R4, UR4, RZ ;  /* 0x0000000404047c24 */ /* 0x001fe2000f8e02ff */
[----:B------:R-:W0:Y:S01]  /*0120*/  LDCU UR16, c[0x3][0x68] ;  /* 0x00c00d00ff1077ac */ /* 0x000e220008000800 */
[----:B-1----:R-:W-:Y:S01]  /*0130*/  IMAD R5, R5, UR5, RZ ;  /* 0x0000000505057c24 */ /* 0x002fe2000f8e02ff */
[----:B------:R-:W1:Y:S01]  /*0140*/  LDCU.64 UR10, c[0x3][0x60] ;  /* 0x00c00c00ff0a77ac */ /* 0x000e620008000a00 */
[----:B--234-:R-:W0:Y:S05]  /*0150*/  LDCU.128 UR12, c[0x3][0x50] ;  /* 0x00c00a00ff0c77ac */ /* 0x01ce2a0008000c00 */
.L_x_43:
[----:B------:R-:W2:Y:S01]  /*0160*/  LDC R7, c[0x0][0x390] ;  /* 0x0000e400ff077b82 */ /* 0x000ea20000000800 */
[----:B------:R-:W-:Y:S01]  /*0170*/  BSSY.RECONVERGENT B0, `(.L_x_40) ;  /* 0x00000a4000007945 */ /* 0x000fe20003800200 */
[----:B--2---:R-:W-:-:S13]  /*0180*/  ISETP.GE.AND P0, PT, R2, R7, PT ;  /* 0x000000070200720c */ /* 0x004fda0003f06270 */
[----:B------:R-:W-:Y:S05]  /*0190*/  @P0 BRA `(.L_x_41) ;  /* 0x0000000800840947 */ /* 0x000fea0003800000 */
[----:B------:R-:W2:Y:S01]  /*01a0*/  LDC R10, c[0x0][0x394] ;  /* 0x0000e500ff0a7b82 */ /* 0x000ea20000000800 */
[----:B------:R-:W-:Y:S01]  /*01b0*/  IABS R6, R7 ;  /* 0x0000000700067213 */ /* 0x000fe20000000000 */
[----:B------:R-:W-:-:S03]  /*01c0*/  IMAD.MOV.U32 R29, RZ, RZ, R2 ;  /* 0x000000ffff1d7224 */ /* 0x000fc600078e0002 */
[----:B------:R-:W3:Y:S08]  /*01d0*/  I2F.RP R14, R6 ;  /* 0x00000006000e7306 */ /* 0x000ef00000209400 */
[----:B---3--:R-:W-:Y:S01]  /*01e0*/  MUFU.RCP R14, R14 ;  /* 0x0000000e000e7308 */ /* 0x008fe20000001000 */
[-C--:B--2---:R-:W-:Y:S02]  /*01f0*/  IABS R0, R10.reuse ;  /* 0x0000000a00007213 */ /* 0x084fe40000000000 */
[----:B------:R-:W-:-:S05]  /*0200*/  IADD3 R7, PT, PT, R3, R10, RZ ;  /* 0x0000000a03077210 */ /* 0x000fca0007ffe0ff */
[----:B------:R-:W2:Y:S01]  /*0210*/  I2F.RP R11, R0 ;  /* 0x00000000000b7306 */ /* 0x000ea20000209400 */
[C---:B------:R-:W-:Y:S01]  /*0220*/  IADD3 R8, PT, PT, R7.reuse, 0x1, RZ ;  /* 0x0000000107087810 */ /* 0x040fe20007ffe0ff */
[----:B------:R-:W-:Y:S01]  /*0230*/  VIADD R9, R7, 0xffffffff ;  /* 0xffffffff07097836 */ /* 0x000fe20000000000 */
[----:B------:R-:W-:Y:S02]  /*0240*/  IABS R19, R7 ;  /* 0x0000000700137213 */ /* 0x000fe40000000000 */
[----:B------:R-:W-:Y:S02]  /*0250*/  IABS R21, R8 ;  /* 0x0000000800157213 */ /* 0x000fe40000000000 */
[----:B------:R-:W-:Y:S01]  /*0260*/  IABS R17, R9 ;  /* 0x0000000900117213 */ /* 0x000fe20000000000 */
[----:B--2---:R-:W2:Y:S02]  /*0270*/  MUFU.RCP R11, R11 ;  /* 0x0000000b000b7308 */ /* 0x004ea40000001000 */
[----:B--2---:R-:W-:-:S06]  /*0280*/  IADD3 R12, PT, PT, R11, 0xffffffe, RZ ;  /* 0x0ffffffe0b0c7810 */ /* 0x004fcc0007ffe0ff */
[----:B------:R2:W3:Y:S02]  /*0290*/  F2I.FTZ.U32.TRUNC.NTZ R13, R12 ;  /* 0x0000000c000d7305 */ /* 0x0004e4000021f000 */
[----:B--2---:R-:W-:Y:S02]  /*02a0*/  IMAD.MOV.U32 R12, RZ, RZ, RZ ;  /* 0x000000ffff0c7224 */ /* 0x004fe400078e00ff */
[----:B---3--:R-:W-:-:S04]  /*02b0*/  IMAD.MOV R15, RZ, RZ, -R13 ;  /* 0x000000ffff0f7224 */ /* 0x008fc800078e0a0d */
[----:B------:R-:W-:-:S04]  /*02c0*/  IMAD R11, R15, R0, RZ ;  /* 0x000000000f0b7224 */ /* 0x000fc800078e02ff */
[----:B------:R-:W-:-:S06]  /*02d0*/  IMAD.HI.U32 R12, R13, R11, R12 ;  /* 0x0000000b0d0c7227 */ /* 0x000fcc00078e000c */
[----:B------:R-:W-:-:S04]  /*02e0*/  IMAD.HI.U32 R11, R12, R17, RZ ;  /* 0x000000110c0b7227 */ /* 0x000fc800078e00ff */
[----:B------:R-:W-:Y:S01]  /*02f0*/  IMAD.HI.U32 R13, R12, R19, RZ ;  /* 0x000000130c0d7227 */ /* 0x000fe200078e00ff */
[----:B------:R-:W-:-:S03]  /*0300*/  IADD3 R11, PT, PT, -R11, RZ, RZ ;  /* 0x000000ff0b0b7210 */ /* 0x000fc60007ffe1ff */
[----:B------:R-:W-:-:S04]  /*0310*/  IMAD.HI.U32 R12, R12, R21, RZ ;  /* 0x000000150c0c7227 */ /* 0x000fc800078e00ff */
[----:B------:R-:W-:Y:S01]  /*0320*/  IMAD.MOV R13, RZ, RZ, -R13 ;  /* 0x000000ffff0d7224 */ /* 0x000fe200078e0a0d */
[----:B------:R-:W-:Y:S01]  /*0330*/  IADD3 R12, PT, PT, -R12, RZ, RZ ;  /* 0x000000ff0c0c7210 */ /* 0x000fe20007ffe1ff */
[C---:B------:R-:W-:Y:S02]  /*0340*/  IMAD R17, R0.reuse, R11, R17 ;  /* 0x0000000b00117224 */ /* 0x040fe400078e0211 */
[C---:B------:R-:W-:Y:S02]  /*0350*/  IMAD R19, R0.reuse, R13, R19 ;  /* 0x0000000d00137224 */ /* 0x040fe400078e0213 */
[C---:B------:R-:W-:Y:S01]  /*0360*/  IMAD R21, R0.reuse, R12, R21 ;  /* 0x0000000c00157224 */ /* 0x040fe200078e0215 */
[----:B------:R-:W-:Y:S01]  /*0370*/  ISETP.GT.U32.AND P0, PT, R0, R17, PT ;  /* 0x000000110000720c */ /* 0x000fe20003f04070 */
[----:B------:R-:W-:Y:S01]  /*0380*/  VIADD R11, R14, 0xffffffe ;  /* 0x0ffffffe0e0b7836 */ /* 0x000fe20000000000 */
[C---:B------:R-:W-:Y:S01]  /*0390*/  ISETP.GT.U32.AND P1, PT, R0.reuse, R19, PT ;  /* 0x000000130000720c */ /* 0x040fe20003f24070 */
[----:B------:R-:W2:Y:S01]  /*03a0*/  LDC.64 R12, c[0x0][0x380] ;  /* 0x0000e000ff0c7b82 */ /* 0x000ea20000000a00 */
[----:B------:R-:W-:-:S03]  /*03b0*/  ISETP.GT.U32.AND P2, PT, R0, R21, PT ;  /* 0x000000150000720c */ /* 0x000fc60003f44070 */
[----:B------:R-:W3:Y:S04]  /*03c0*/  F2I.FTZ.U32.TRUNC.NTZ R11, R11 ;  /* 0x0000000b000b7305 */ /* 0x000ee8000021f000 */
[----:B------:R-:W4:Y:S02]  /*03d0*/  LDC.64 R14, c[0x0][0x388] ;  /* 0x0000e200ff0e7b82 */ /* 0x000f240000000a00 */
[-C--:B------:R-:W-:Y:S02]  /*03e0*/  @!P0 IADD3 R17, PT, PT, R17, -R0.reuse, RZ ;  /* 0x8000000011118210 */ /* 0x080fe40007ffe0ff */
[----:B------:R-:W-:Y:S01]  /*03f0*/  @!P1 IMAD.IADD R19, R19, 0x1, -R0 ;  /* 0x0000000113139824 */ /* 0x000fe200078e0a00 */
[----:B------:R-:W-:Y:S02]  /*0400*/  ISETP.GE.AND P0, PT, R7, RZ, PT ;  /* 0x000000ff0700720c */ /* 0x000fe40003f06270 */
[----:B------:R-:W-:-:S02]  /*0410*/  @!P2 IADD3 R21, PT, PT, R21, -R0, RZ ;  /* 0x800000001515a210 */ /* 0x000fc40007ffe0ff */
[C---:B------:R-:W-:Y:S02]  /*0420*/  ISETP.GT.U32.AND P4, PT, R0.reuse, R19, PT ;  /* 0x000000130000720c */ /* 0x040fe40003f84070 */
[C---:B------:R-:W-:Y:S01]  /*0430*/  ISETP.GT.U32.AND P3, PT, R0.reuse, R17, PT ;  /* 0x000000110000720c */ /* 0x040fe20003f64070 */
[----:B---3--:R-:W-:Y:S01]  /*0440*/  IMAD.MOV R7, RZ, RZ, -R11 ;  /* 0x000000ffff077224 */ /* 0x008fe200078e0a0b */
[----:B------:R-:W-:Y:S02]  /*0450*/  ISETP.GT.U32.AND P5, PT, R0, R21, PT ;  /* 0x000000150000720c */ /* 0x000fe40003fa4070 */
[----:B------:R-:W-:Y:S01]  /*0460*/  ISETP.GE.AND P2, PT, R8, RZ, PT ;  /* 0x000000ff0800720c */ /* 0x000fe20003f46270 */
[----:B------:R-:W-:Y:S01]  /*0470*/  IMAD R7, R7, R6, RZ ;  /* 0x0000000607077224 */ /* 0x000fe200078e02ff */
[----:B------:R-:W3:Y:S01]  /*0480*/  LDC R8, c[0x0][0x390] ;  /* 0x0000e400ff087b82 */ /* 0x000ee20000000800 */
[----:B------:R-:W-:-:S04]  /*0490*/  ISETP.GE.AND P1, PT, R9, RZ, PT ;  /* 0x000000ff0900720c */ /* 0x000fc80003f26270 */
[----:B------:R-:W-:Y:S02]  /*04a0*/  @!P4 IMAD.IADD R19, R19, 0x1, -R0 ;  /* 0x000000011313c824 */ /* 0x000fe400078e0a00 */
[-C--:B------:R-:W-:Y:S02]  /*04b0*/  @!P3 IADD3 R17, PT, PT, R17, -R0.reuse, RZ ;  /* 0x800000001111b210 */ /* 0x080fe40007ffe0ff */
[----:B------:R-:W-:Y:S01]  /*04c0*/  @!P5 IADD3 R21, PT, PT, R21, -R0, RZ ;  /* 0x800000001515d210 */ /* 0x000fe20007ffe0ff */
[----:B------:R-:W-:Y:S01]  /*04d0*/  @!P0 IMAD.MOV R19, RZ, RZ, -R19 ;  /* 0x000000ffff138224 */ /* 0x000fe200078e0a13 */
[----:B------:R-:W-:Y:S02]  /*04e0*/  ISETP.NE.AND P3, PT, R10, RZ, PT ;  /* 0x000000ff0a00720c */ /* 0x000fe40003f65270 */
[----:B------:R-:W-:Y:S01]  /*04f0*/  LOP3.LUT R0, RZ, R10, RZ, 0x33, !PT ;  /* 0x0000000aff007212 */ /* 0x000fe200078e33ff */
[----:B------:R-:W-:Y:S01]  /*0500*/  IMAD.MOV.U32 R10, RZ, RZ, RZ ;  /* 0x000000ffff0a7224 */ /* 0x000fe200078e00ff */
[----:B------:R-:W-:-:S02]  /*0510*/  @!P1 IADD3 R17, PT, PT, -R17, RZ, RZ ;  /* 0x000000ff11119210 */ /* 0x000fc40007ffe1ff */
[----:B------:R-:W-:Y:S01]  /*0520*/  @!P2 IADD3 R21, PT, PT, -R21, RZ, RZ ;  /* 0x000000ff1515a210 */ /* 0x000fe20007ffe1ff */
[----:B------:R-:W-:Y:S01]  /*0530*/  IMAD.HI.U32 R7, R11, R7, R10 ;  /* 0x000000070b077227 */ /* 0x000fe200078e000a */
[C---:B------:R-:W-:Y:S02]  /*0540*/  SEL R9, R0.reuse, R17, !P3 ;  /* 0x0000001100097207 */ /* 0x040fe40005800000 */
[C---:B------:R-:W-:Y:S02]  /*0550*/  SEL R11, R0.reuse, R19, !P3 ;  /* 0x00000013000b7207 */ /* 0x040fe40005800000 */
[----:B--2---:R-:W-:-:S07]  /*0560*/  SEL R25, R0, R21, !P3 ;  /* 0x0000001500197207 */ /* 0x004fce0005800000 */
.L_x_42:
[-C--:B---3--:R-:W-:Y:S02]  /*0570*/  IABS R21, R8.reuse ;  /* 0x0000000800157213 */ /* 0x088fe40000000000 */
[-C--:B------:R-:W-:Y:S02]  /*0580*/  IADD3 R20, PT, PT, R29, R8.reuse, RZ ;  /* 0x000000081d147210 */ /* 0x080fe40007ffe0ff */
[----:B------:R-:W2:Y:S01]  /*0590*/  I2F.RP R18, R21 ;  /* 0x0000001500127306 */ /* 0x000ea20000209400 */
[----:B------:R-:W-:Y:S02]  /*05a0*/  LOP3.LUT R24, RZ, R8, RZ, 0x33, !PT ;  /* 0x00000008ff187212 */ /* 0x000fe400078e33ff */
[C---:B------:R-:W-:Y:S02]  /*05b0*/  IADD3 R0, PT, PT, R20.reuse, -0x1, RZ ;  /* 0xffffffff14007810 */ /* 0x040fe40007ffe0ff */
[----:B------:R-:W-:Y:S02]  /*05c0*/  ISETP.GE.AND P3, PT, R20, RZ, PT ;  /* 0x000000ff1400720c */ /* 0x000fe40003f66270 */
[----:B------:R-:W-:-:S05]  /*05d0*/  IABS R10, R0 ;  /* 0x00000000000a7213 */ /* 0x000fca0000000000 */
[----:B------:R-:W-:Y:S01]  /*05e0*/  IMAD.HI.U32 R7, R7, R10, RZ ;  /* 0x0000000a07077227 */ /* 0x000fe200078e00ff */
[----:B--2---:R-:W2:Y:S04]  /*05f0*/  MUFU.RCP R18, R18 ;  /* 0x0000001200127308 */ /* 0x004ea80000001000 */
[----:B------:R-:W-:-:S05]  /*0600*/  IADD3 R7, PT, PT, -R7, RZ, RZ ;  /* 0x000000ff07077210 */ /* 0x000fca0007ffe1ff */
[----:B------:R-:W-:-:S05]  /*0610*/  IMAD R10, R21, R7, R10 ;  /* 0x00000007150a7224 */ /* 0x000fca00078e020a */
[----:B------:R-:W-:Y:S01]  /*0620*/  ISETP.GT.U32.AND P0, PT, R6, R10, PT ;  /* 0x0000000a0600720c */ /* 0x000fe20003f04070 */
[----:B--2---:R-:W-:Y:S01]  /*0630*/  VIADD R16, R18, 0xffffffe ;  /* 0x0ffffffe12107836 */ /* 0x004fe20000000000 */
[----:B------:R-:W-:-:S03]  /*0640*/  IABS R18, R20 ;  /* 0x0000001400127213 */ /* 0x000fc60000000000 */
[----:B------:R2:W3:Y:S08]  /*0650*/  F2I.FTZ.U32.TRUNC.NTZ R17, R16 ;  /* 0x0000001000117305 */ /* 0x0004f0000021f000 */
[----:B------:R-:W-:-:S04]  /*0660*/  @!P0 IADD3 R10, PT, PT, R10, -R21, RZ ;  /* 0x800000150a0a8210 */ /* 0x000fc80007ffe0ff */
[----:B------:R-:W-:Y:S01]  /*0670*/  ISETP.GT.U32.AND P0, PT, R6, R10, PT ;  /* 0x0000000a0600720c */ /* 0x000fe20003f04070 */
[----:B--2---:R-:W-:Y:S02]  /*0680*/  IMAD.MOV.U32 R16, RZ, RZ, RZ ;  /* 0x000000ffff107224 */ /* 0x004fe400078e00ff */
[----:B------:R-:W-:Y:S01]  /*0690*/  IMAD.MOV.U32 R6, RZ, RZ, R21 ;  /* 0x000000ffff067224 */ /* 0x000fe200078e0015 */
[----:B---3--:R-:W-:-:S05]  /*06a0*/  IADD3 R22, PT, PT, RZ, -R17, RZ ;  /* 0x80000011ff167210 */ /* 0x008fca0007ffe0ff */
[----:B------:R-:W-:-:S04]  /*06b0*/  IMAD R7, R22, R21, RZ ;  /* 0x0000001516077224 */ /* 0x000fc800078e02ff */
[----:B------:R-:W-:Y:S02]  /*06c0*/  @!P0 IADD3 R10, PT, PT, R10, -R21, RZ ;  /* 0x800000150a0a8210 */ /* 0x000fe40007ffe0ff */
[----:B------:R-:W-:Y:S01]  /*06d0*/  ISETP.NE.AND P0, PT, R8, RZ, PT ;  /* 0x000000ff0800720c */ /* 0x000fe20003f05270 */
[----:B------:R-:W-:-:S06]  /*06e0*/  IMAD.HI.U32 R7, R17, R7, R16 ;  /* 0x0000000711077227 */ /* 0x000fcc00078e0010 */
[----:B------:R-:W-:-:S05]  /*06f0*/  IMAD.HI.U32 R16, R7, R18, RZ ;  /* 0x0000001207107227 */ /* 0x000fca00078e00ff */
[----:B------:R-:W-:-:S05]  /*0700*/  IADD3 R16, PT, PT, -R16, RZ, RZ ;  /* 0x000000ff10107210 */ /* 0x000fca0007ffe1ff */
[----:B------:R-:W-:-:S05]  /*0710*/  IMAD R16, R21, R16, R18 ;  /* 0x0000001015107224 */ /* 0x000fca00078e0212 */
[----:B------:R-:W-:-:S13]  /*0720*/  ISETP.GT.U32.AND P1, PT, R6, R16, PT ;  /* 0x000000100600720c */ /* 0x000fda0003f24070 */
[----:B------:R-:W-:Y:S02]  /*0730*/  @!P1 IADD3 R16, PT, PT, R16, -R21, RZ ;  /* 0x8000001510109210 */ /* 0x000fe40007ffe0ff */
[----:B------:R-:W-:Y:S02]  /*0740*/  ISETP.GE.AND P1, PT, R0, RZ, PT ;  /* 0x000000ff0000720c */ /* 0x000fe40003f26270 */
[----:B------:R-:W-:-:S11]  /*0750*/  ISETP.GT.U32.AND P2, PT, R6, R16, PT ;  /* 0x000000100600720c */ /* 0x000fd60003f44070 */
[----:B------:R-:W-:Y:S02]  /*0760*/  @!P1 IADD3 R10, PT, PT, -R10, RZ, RZ ;  /* 0x000000ff0a0a9210 */ /* 0x000fe40007ffe1ff */
[----:B------:R-:W-:Y:S02]  /*0770*/  @!P2 IMAD.IADD R16, R16, 0x1, -R21 ;  /* 0x000000011010a824 */ /* 0x000fe400078e0a15 */
[----:B------:R-:W-:-:S03]  /*0780*/  SEL R22, R24, R10, !P0 ;  /* 0x0000000a18167207 */ /* 0x000fc60004000000 */
[----:B------:R-:W-:Y:S02]  /*0790*/  @!P3 IADD3 R16, PT, PT, -R16, RZ, RZ ;  /* 0x000000ff1010b210 */ /* 0x000fe40007ffe1ff */
[----:B------:R-:W-:Y:S02]  /*07a0*/  IMAD R19, R9, R8, R22 ;  /* 0x0000000809137224 */ /* 0x000fe400078e0216 */
[----:B------:R-:W-:Y:S02]  /*07b0*/  SEL R26, R24, R16, !P0 ;  /* 0x00000010181a7207 */ /* 0x000fe40004000000 */
[----:B------:R-:W-:-:S04]  /*07c0*/  IMAD.WIDE R18, R19, 0x4, R12 ;  /* 0x0000000413127825 */ /* 0x000fc800078e020c */
[----:B------:R-:W-:Y:S01]  /*07d0*/  IMAD R17, R9, R8, R26 ;  /* 0x0000000809117224 */ /* 0x000fe200078e021a */
[----:B------:R-:W2:Y:S03]  /*07e0*/  LDG.E R0, desc[UR6][R18.64] ;  /* 0x0000000612007981 */ /* 0x000ea6000c1e1900 */
[----:B------:R-:W-:-:S05]  /*07f0*/  IMAD.WIDE R16, R17, 0x4, R12 ;  /* 0x0000000411107825 */ /* 0x000fca00078e020c */
[----:B------:R3:W5:Y:S01]  /*0800*/  LDG.E R10, desc[UR6][R16.64] ;  /* 0x00000006100a7981 */ /* 0x000762000c1e1900 */
[----:B------:R-:W-:-:S05]  /*0810*/  VIADD R20, R20, 0x1 ;  /* 0x0000000114147836 */ /* 0x000fca0000000000 */
[----:B------:R-:W-:-:S05]  /*0820*/  IABS R28, R20 ;  /* 0x00000014001c7213 */ /* 0x000fca0000000000 */
[----:B------:R-:W-:-:S05]  /*0830*/  IMAD.HI.U32 R23, R7, R28, RZ ;  /* 0x0000001c07177227 */ /* 0x000fca00078e00ff */
[----:B------:R-:W-:-:S05]  /*0840*/  IADD3 R23, PT, PT, -R23, RZ, RZ ;  /* 0x000000ff17177210 */ /* 0x000fca0007ffe1ff */
[----:B------:R-:W-:-:S05]  /*0850*/  IMAD R23, R21, R23, R28 ;  /* 0x0000001715177224 */ /* 0x000fca00078e021c */
[----:B------:R-:W-:Y:S02]  /*0860*/  ISETP.GT.U32.AND P1, PT, R6, R23, PT ;  /* 0x000000170600720c */ /* 0x000fe40003f24070 */
[----:B------:R-:W-:-:S11]  /*0870*/  ISETP.GE.AND P2, PT, R20, RZ, PT ;  /* 0x000000ff1400720c */ /* 0x000fd60003f46270 */
[----:B------:R-:W-:-:S04]  /*0880*/  @!P1 IADD3 R23, PT, PT, R23, -R21, RZ ;  /* 0x8000001517179210 */ /* 0x000fc80007ffe0ff */
[----:B------:R-:W-:-:S13]  /*0890*/  ISETP.GT.U32.AND P1, PT, R6, R23, PT ;  /* 0x000000170600720c */ /* 0x000fda0003f24070 */
[----:B------:R-:W-:-:S05]  /*08a0*/  @!P1 IMAD.IADD R23, R23, 0x1, -R21 ;  /* 0x0000000117179824 */ /* 0x000fca00078e0a15 */
[----:B------:R-:W-:-:S04]  /*08b0*/  @!P2 IADD3 R23, PT, PT, -R23, RZ, RZ ;  /* 0x000000ff1717a210 */ /* 0x000fc80007ffe1ff */
[----:B------:R-:W-:Y:S01]  /*08c0*/  SEL R24, R24, R23, !P0 ;  /* 0x0000001718187207 */ /* 0x000fe20004000000 */
[----:B---3--:R-:W-:-:S04]  /*08d0*/  IMAD R17, R11, R8, R22 ;  /* 0x000000080b117224 */ /* 0x008fc800078e0216 */
[----:B------:R-:W-:-:S04]  /*08e0*/  IMAD R21, R9, R8, R24 ;  /* 0x0000000809157224 */ /* 0x000fc800078e0218 */
[----:B------:R-:W-:-:S04]  /*08f0*/  IMAD.WIDE R20, R21, 0x4, R12 ;  /* 0x0000000415147825 */ /* 0x000fc800078e020c */
[----:B------:R-:W-:Y:S01]  /*0900*/  IMAD.WIDE R16, R17, 0x4, R12 ;  /* 0x0000000411107825 */ /* 0x000fe200078e020c */
[----:B------:R3:W0:Y:S03]  /*0910*/  LDG.E R28, desc[UR6][R20.64] ;  /* 0x00000006141c7981 */ /* 0x000626000c1e1900 */
[CC--:B------:R-:W-:Y:S02]  /*0920*/  IMAD R19, R11.reuse, R8.reuse, R26 ;  /* 0x000000080b137224 */ /* 0x0c0fe400078e021a */
[----:B------:R-:W-:Y:S01]  /*0930*/  IMAD R23, R11, R8, R24 ;  /* 0x000000080b177224 */ /* 0x000fe200078e0218 */
[----:B------:R-:W4:Y:S01]  /*0940*/  LDG.E R16, desc[UR6][R16.64] ;  /* 0x0000000610107981 */ /* 0x000f22000c1e1900 */
[----:B------:R-:W-:-:S04]  /*0950*/  IMAD.WIDE R18, R19, 0x4, R12 ;  /* 0x0000000413127825 */ /* 0x000fc800078e020c */
[----:B------:R-:W-:Y:S02]  /*0960*/  IMAD R27, R25, R8, R22 ;  /* 0x00000008191b7224 */ /* 0x000fe400078e0216 */
[--C-:B------:R-:W-:Y:S01]  /*0970*/  IMAD.WIDE R22, R23, 0x4, R12.reuse ;  /* 0x0000000417167825 */ /* 0x100fe200078e020c */
[----:B------:R-:W4:Y:S03]  /*0980*/  LDG.E R18, desc[UR6][R18.64] ;  /* 0x0000000612127981 */ /* 0x000f26000c1e1900 */
[----:B---3--:R-:W-:-:S04]  /*0990*/  IMAD.WIDE R20, R27, 0x4, R12 ;  /* 0x000000041b147825 */ /* 0x008fc800078e020c */
[CC--:B------:R-:W-:Y:S01]  /*09a0*/  IMAD R27, R25.reuse, R8.reuse, R26 ;  /* 0x00000008191b7224 */ /* 0x0c0fe200078e021a */
[----:B------:R3:W1:Y:S01]  /*09b0*/  LDG.E R17, desc[UR6][R20.64] ;  /* 0x0000000614117981 */ /* 0x000662000c1e1900 */
[----:B------:R-:W-:-:S03]  /*09c0*/  IMAD R24, R25, R8, R24 ;  /* 0x0000000819187224 */ /* 0x000fc600078e0218 */
[----:B------:R2:W4:Y:S01]  /*09d0*/  LDG.E R19, desc[UR6][R22.64] ;  /* 0x0000000616137981 */ /* 0x000522000c1e1900 */
[----:B------:R-:W-:-:S04]  /*09e0*/  IMAD.WIDE R26, R27, 0x4, R12 ;  /* 0x000000041b1a7825 */ /* 0x000fc800078e020c */
[----:B---3--:R-:W-:Y:S02]  /*09f0*/  IMAD.WIDE R20, R24, 0x4, R12 ;  /* 0x0000000418147825 */ /* 0x008fe400078e020c */
[----:B------:R5:W3:Y:S04]  /*0a00*/  LDG.E R26, desc[UR6][R26.64] ;  /* 0x000000061a1a7981 */ /* 0x000ae8000c1e1900 */
[----:B------:R-:W3:Y:S01]  /*0a10*/  LDG.E R24, desc[UR6][R20.64] ;  /* 0x0000000614187981 */ /* 0x000ee2000c1e1900 */
[----:B--2---:R-:W-:Y:S01]  /*0a20*/  FFMA R23, R0, UR8, RZ ;  /* 0x0000000800177c23 */ /* 0x004fe200080000ff */
[----:B------:R-:W-:-:S03]  /*0a30*/  IMAD R0, R3, R8, R29 ;  /* 0x0000000803007224 */ /* 0x000fc600078e021d */
[----:B-----5:R-:W-:Y:S01]  /*0a40*/  FFMA R27, R10, UR9, R23 ;  /* 0x000000090a1b7c23 */ /* 0x020fe20008000017 */
[----:B------:R-:W-:-:S05]  /*0a50*/  IMAD.WIDE R22, R0, 0x4, R12 ;  /* 0x0000000400167825 */ /* 0x000fca00078e020c */
[----:B------:R-:W2:Y:S01]  /*0a60*/  LDG.E R10, desc[UR6][R22.64] ;  /* 0x00000006160a7981 */ /* 0x000ea2000c1e1900 */
[----:B0-----:R-:W-:-:S04]  /*0a70*/  FFMA R28, R28, UR12, R27 ;  /* 0x0000000c1c1c7c23 */ /* 0x001fc8000800001b */
[----:B----4-:R-:W-:-:S04]  /*0a80*/  FFMA R16, R16, UR13, R28 ;  /* 0x0000000d10107c23 */ /* 0x010fc8000800001c */
[----:B------:R-:W-:-:S04]  /*0a90*/  FFMA R16, R18, UR14, R16 ;  /* 0x0000000e12107c23 */ /* 0x000fc80008000010 */
[----:B------:R-:W-:-:S04]  /*0aa0*/  FFMA R16, R19, UR15, R16 ;  /* 0x0000000f13107c23 */ /* 0x000fc80008000010 */
[----:B-1----:R-:W-:Y:S01]  /*0ab0*/  FFMA R17, R17, UR10, R16 ;  /* 0x0000000a11117c23 */ /* 0x002fe20008000010 */
[----:B------:R-:W-:-:S03]  /*0ac0*/  HFMA2 R16, -RZ, RZ, 1.44921875, -19.203125 ;  /* 0x3dcccccdff107431 */ /* 0x000fc600000001ff */
[----:B---3--:R-:W-:-:S04]  /*0ad0*/  FFMA R17, R26, UR11, R17 ;  /* 0x0000000b1a117c23 */ /* 0x008fc80008000011 */
[----:B------:R-:W-:-:S05]  /*0ae0*/  FFMA R17, R24, UR16, R17 ;  /* 0x0000001018117c23 */ /* 0x000fca0008000011 */
[----:B------:R-:W-:-:S04]  /*0af0*/  FSETP.GT.AND P0, PT, R17, 0.5, PT ;  /* 0x3f0000001100780b */ /* 0x000fc80003f04000 */
[----:B------:R-:W-:Y:S01]  /*0b00*/  FSEL R17, R16, -0.10000000149011611938, P0 ;  /* 0xbdcccccd10117808 */ /* 0x000fe20000000000 */
[----:B------:R-:W-:Y:S01]  /*0b10*/  IMAD.WIDE R18, R0, 0x4, R14 ;  /* 0x0000000400127825 */ /* 0x000fe200078e020e */
[----:B------:R-:W-:-:S03]  /*0b20*/  IADD3 R29, PT, PT, R5, R29, RZ ;  /* 0x0000001d051d7210 */ /* 0x000fc60007ffe0ff */
[----:B--2---:R-:W-:-:S05]  /*0b30*/  FADD.SAT R21, R10, R17 ;  /* 0x000000110a157221 */ /* 0x004fca0000002000 */
[----:B------:R-:W-:-:S13]  /*0b40*/  FSETP.GT.AND P0, PT, R21, 0.0099999997764825820923, PT ;  /* 0x3c23d70a1500780b */ /* 0x000fda0003f04000 */
[----:B------:R-:W0:Y:S01]  /*0b50*/  @P0 LDC.64 R16, c[0x0][0x398] ;  /* 0x0000e600ff100b82 */ /* 0x000e220000000a00 */
[----:B------:R-:W-:Y:S01]  /*0b60*/  @P0 IMAD.MOV.U32 R23, RZ, RZ, 0x1 ;  /* 0x00000001ff170424 */ /* 0x000fe200078e00ff */
[----:B------:R2:W-:Y:S04]  /*0b70*/  STG.E desc[UR6][R18.64], R21 ;  /* 0x0000001512007986 */ /* 0x0005e8000c101906 */
[----:B0-----:R2:W-:Y:S01]  /*0b80*/  @P0 STG.E desc[UR6][R16.64], R23 ;  /* 0x0000001710000986 */ /* 0x0015e2000c101906 */
[----:B------:R-:W-:-:S13]  /*0b90*/  ISETP.GE.AND P0, PT, R29, R8, PT ;  /* 0x000000081d00720c */ /* 0x000fda0003f06270 */
[----:B--2---:R-:W-:Y:S05]  /*0ba0*/  @!P0 BRA `(.L_x_42) ;  /* 0xfffffff800708947 */ /* 0x004fea000383ffff */
.L_x_41:
[----:B01----:R-:W-:Y:S05]  /*0bb0*/  BSYNC.RECONVERGENT B0 ;  /* 0x0000000000007941 */ /* 0x003fea0003800200 */
.L_x_40:
[----:B------:R-:W0:Y:S01]  /*0bc0*/  LDCU UR4, c[0x0][0x394] ;  /* 0x00007280ff0477ac */ /* 0x000e220008000800 */
[----:B------:R-:W-:-:S04]  /*0bd0*/  IADD3 R3, PT, PT, R4, R3, RZ ;  /* 0x0000000304037210 */ /* 0x000fc80007ffe0ff */
[----:B0-----:R-:W-:-:S13]  /*0be0*/  ISETP.GE.AND P0, PT, R3, UR4, PT ;  /* 0x0000000403007c0c */ /* 0x001fda000bf06270 */
[----:B------:R-:W-:Y:S05]  /*0bf0*/  @!P0 BRA `(.L_x_43) ;  /* 0xfffffff400588947 */ /* 0x000fea000383ffff */
[----:B------:R-:W-:Y:S05]  /*0c00*/  EXIT ;  /* 0x000000000000794d */ /* 0x000fea0003800000 */
.L_x_44:
        /* <DEDUP_REMOVED lines=15> */
.L_x_49:


//--------------------- .nv.global.init           --------------------------
	.section	.nv.global.init,"aw",@progbits
	.align	4
.nv.global.init:
	.type		mrg32k3aM1SubSeq,@object
	.size		mrg32k3aM1SubSeq,(mrg32k3aM2SubSeq - mrg32k3aM1SubSeq)
mrg32k3aM1SubSeq:
        /*0000*/ 	.byte	0x0b, 0xcc, 0xee, 0x04, 0x73, 0x29, 0x8b, 0x6f, 0xf6, 0x53, 0x03, 0xf6, 0x23, 0xf6, 0xea, 0xda
        /* <DEDUP_REMOVED lines=125> */
	.type		mrg32k3aM2SubSeq,@object
	.size		mrg32k3aM2SubSeq,(mrg32k3aM1 - mrg32k3aM2SubSeq)
mrg32k3aM2SubSeq:
        /* <DEDUP_REMOVED lines=126> */
	.type		mrg32k3aM1,@object
	.size		mrg32k3aM1,(mrg32k3aM1Seq - mrg32k3aM1)
mrg32k3aM1:
        /* <DEDUP_REMOVED lines=144> */
	.type		mrg32k3aM1Seq,@object
	.size		mrg32k3aM1Seq,(mrg32k3aM2 - mrg32k3aM1Seq)
mrg32k3aM1Seq:
        /* <DEDUP_REMOVED lines=144> */
	.type		mrg32k3aM2,@object
	.size		mrg32k3aM2,(mrg32k3aM2Seq - mrg32k3aM2)
mrg32k3aM2:
        /* <DEDUP_REMOVED lines=144> */
	.type		mrg32k3aM2Seq,@object
	.size		mrg32k3aM2Seq,(precalc_xorwow_matrix - mrg32k3aM2Seq)
mrg32k3aM2Seq:
        /* <DEDUP_REMOVED lines=144> */
	.type		precalc_xorwow_matrix,@object
	.size		precalc_xorwow_matrix,(precalc_xorwow_offset_matrix - precalc_xorwow_matrix)
precalc_xorwow_matrix:
        /* <DEDUP_REMOVED lines=6400> */
	.type		precalc_xorwow_offset_matrix,@object
	.size		precalc_xorwow_offset_matrix,(.L_1 - precalc_xorwow_offset_matrix)
precalc_xorwow_offset_matrix:
        /* <DEDUP_REMOVED lines=6400> */
.L_1:


//--------------------- .nv.shared._Z15compute_entropyPfS_i --------------------------
	.section	.nv.shared._Z15compute_entropyPfS_i,"aw",@nobits
	.sectionflags	@""
	.align	4
.nv.shared._Z15compute_entropyPfS_i:
	.zero		2052


//--------------------- .nv.shared.reserved.0     --------------------------
	.section	.nv.shared.reserved.0,"aw",@nobits
	.weak		__nv_reservedSMEM_offset_0_alias
	.size		__nv_reservedSMEM_offset_0_alias, 0, 64
	.other		__nv_reservedSMEM_offset_0_alias,@"STO_CUDA_RESERVED_SHARED STV_DEFAULT"
__nv_reservedSMEM_offset_0_alias:
	.zero		0
	.zero		64


//--------------------- .nv.constant0._Z15compute_entropyPfS_i --------------------------
	.section	.nv.constant0._Z15compute_entropyPfS_i,"a",@progbits
	.sectionflags	@""
	.align	4
.nv.constant0._Z15compute_entropyPfS_i:
	.zero		916


//--------------------- .nv.constant0._Z17setup_rand_statesP17curandStateXORWOWim --------------------------
	.section	.nv.constant0._Z17setup_rand_statesP17curandStateXORWOWim,"a",@progbits
	.sectionflags	@""
	.align	4
.nv.constant0._Z17setup_rand_statesP17curandStateXORWOWim:
	.zero		920


//--------------------- .nv.constant0._Z17init_random_statePfiP17curandStateXORWOW --------------------------
	.section	.nv.constant0._Z17init_random_statePfiP17curandStateXORWOW,"a",@progbits
	.sectionflags	@""
	.align	4
.nv.constant0._Z17init_random_statePfiP17curandStateXORWOW:
	.zero		920


//--------------------- .nv.constant0._Z10lenia_stepPfS_iiPi --------------------------
	.section	.nv.constant0._Z10lenia_stepPfS_iiPi,"a",@progbits
	.sectionflags	@""
	.align	4
.nv.constant0._Z10lenia_stepPfS_iiPi:
	.zero		928


//--------------------- SYMBOLS --------------------------

	.type		.nv.reservedSmem.offset0,@object
	.size		.nv.reservedSmem.offset0,0x4
	.type		.nv.reservedSmem.cap,@object
	.size		.nv.reservedSmem.cap,0x4
